//
// Generated by NVIDIA NVVM Compiler
//
// Compiler Build ID: CL-36424714
// Cuda compilation tools, release 13.0, V13.0.88
// Based on NVVM 20.0.0
//

.version 9.0
.target sm_100
.address_size 64

	// .globl	_Z8checkSumPiS_iib
.extern .func  (.param .b32 func_retval0) vprintf
(
	.param .b64 vprintf_param_0,
	.param .b64 vprintf_param_1
)
;
.global .align 1 .b8 $str[61] = {73, 226, 128, 153, 109, 32, 116, 104, 114, 101, 97, 100, 32, 37, 100, 46, 32, 76, 111, 99, 97, 108, 32, 99, 111, 117, 110, 116, 58, 32, 37, 100, 46, 32, 83, 101, 113, 117, 101, 110, 99, 101, 32, 102, 111, 117, 110, 100, 32, 97, 116, 58, 32, 37, 100, 45, 37, 100, 46, 10};
.global .align 1 .b8 $str$1[34] = {73, 226, 128, 153, 109, 32, 116, 104, 114, 101, 97, 100, 32, 37, 100, 46, 32, 76, 111, 99, 97, 108, 32, 99, 111, 117, 110, 116, 58, 32, 48, 46, 10};

.visible .entry _Z8checkSumPiS_iib(
	.param .u64 .ptr .align 1 _Z8checkSumPiS_iib_param_0,
	.param .u64 .ptr .align 1 _Z8checkSumPiS_iib_param_1,
	.param .u32 _Z8checkSumPiS_iib_param_2,
	.param .u32 _Z8checkSumPiS_iib_param_3,
	.param .u8 _Z8checkSumPiS_iib_param_4
)
{
	.local .align 16 .b8 	__local_depot0[16];
	.reg .b64 	%SP;
	.reg .b64 	%SPL;
	.reg .pred 	%p<53>;
	.reg .b16 	%rs<2>;
	.reg .b32 	%r<289>;
	.reg .b64 	%rd<95>;

	mov.u64 	%SPL, __local_depot0;
	cvta.local.u64 	%SP, %SPL;
	ld.param.u64 	%rd4, [_Z8checkSumPiS_iib_param_0];
	ld.param.u64 	%rd3, [_Z8checkSumPiS_iib_param_1];
	ld.param.u32 	%r86, [_Z8checkSumPiS_iib_param_2];
	ld.param.u32 	%r85, [_Z8checkSumPiS_iib_param_3];
	ld.param.s8 	%rs1, [_Z8checkSumPiS_iib_param_4];
	cvta.to.global.u64 	%rd1, %rd4;
	add.u64 	%rd5, %SP, 0;
	add.u64 	%rd2, %SPL, 0;
	mov.u32 	%r87, %ntid.x;
	mov.u32 	%r88, %ctaid.x;
	mov.u32 	%r89, %tid.x;
	mad.lo.s32 	%r1, %r87, %r88, %r89;
	setp.ge.s32 	%p1, %r1, %r86;
	@%p1 bra 	$L__BB0_36;
	setp.lt.s32 	%p2, %r1, 0;
	mov.b32 	%r288, 0;
	@%p2 bra 	$L__BB0_33;
	setp.ne.s16 	%p3, %rs1, 0;
	@%p3 bra 	$L__BB0_16;
	add.s32 	%r2, %r1, 1;
	and.b32  	%r3, %r2, 15;
	setp.lt.u32 	%p13, %r1, 15;
	mov.b32 	%r261, 0;
	mov.u32 	%r260, %r1;
	mov.u32 	%r288, %r261;
	@%p13 bra 	$L__BB0_7;
	add.s32 	%r252, %r1, -7;
	and.b32  	%r113, %r2, 2147483632;
	neg.s32 	%r251, %r113;
	mov.b32 	%r261, 0;
$L__BB0_5:
	.pragma "nounroll";
	add.s32 	%r114, %r252, 7;
	mul.wide.u32 	%rd31, %r114, 4;
	add.s64 	%rd32, %rd1, %rd31;
	ld.global.u32 	%r115, [%rd32];
	add.s32 	%r116, %r115, %r261;
	setp.eq.s32 	%p14, %r116, %r85;
	selp.u32 	%r117, 1, 0, %p14;
	add.s32 	%r118, %r288, %r117;
	add.s32 	%r119, %r252, 6;
	mul.wide.u32 	%rd33, %r119, 4;
	add.s64 	%rd34, %rd1, %rd33;
	ld.global.u32 	%r120, [%rd34];
	add.s32 	%r121, %r120, %r116;
	setp.eq.s32 	%p15, %r121, %r85;
	selp.u32 	%r122, 1, 0, %p15;
	add.s32 	%r123, %r118, %r122;
	add.s32 	%r124, %r252, 5;
	mul.wide.u32 	%rd35, %r124, 4;
	add.s64 	%rd36, %rd1, %rd35;
	ld.global.u32 	%r125, [%rd36];
	add.s32 	%r126, %r125, %r121;
	setp.eq.s32 	%p16, %r126, %r85;
	selp.u32 	%r127, 1, 0, %p16;
	add.s32 	%r128, %r123, %r127;
	add.s32 	%r129, %r252, 4;
	mul.wide.u32 	%rd37, %r129, 4;
	add.s64 	%rd38, %rd1, %rd37;
	ld.global.u32 	%r130, [%rd38];
	add.s32 	%r131, %r130, %r126;
	setp.eq.s32 	%p17, %r131, %r85;
	selp.u32 	%r132, 1, 0, %p17;
	add.s32 	%r133, %r128, %r132;
	add.s32 	%r134, %r252, 3;
	mul.wide.u32 	%rd39, %r134, 4;
	add.s64 	%rd40, %rd1, %rd39;
	ld.global.u32 	%r135, [%rd40];
	add.s32 	%r136, %r135, %r131;
	setp.eq.s32 	%p18, %r136, %r85;
	selp.u32 	%r137, 1, 0, %p18;
	add.s32 	%r138, %r133, %r137;
	add.s32 	%r139, %r252, 2;
	mul.wide.u32 	%rd41, %r139, 4;
	add.s64 	%rd42, %rd1, %rd41;
	ld.global.u32 	%r140, [%rd42];
	add.s32 	%r141, %r140, %r136;
	setp.eq.s32 	%p19, %r141, %r85;
	selp.u32 	%r142, 1, 0, %p19;
	add.s32 	%r143, %r138, %r142;
	add.s32 	%r144, %r252, 1;
	mul.wide.u32 	%rd43, %r144, 4;
	add.s64 	%rd44, %rd1, %rd43;
	ld.global.u32 	%r145, [%rd44];
	add.s32 	%r146, %r145, %r141;
	setp.eq.s32 	%p20, %r146, %r85;
	selp.u32 	%r147, 1, 0, %p20;
	add.s32 	%r148, %r143, %r147;
	add.s32 	%r149, %r252, -8;
	mul.wide.u32 	%rd45, %r252, 4;
	add.s64 	%rd46, %rd1, %rd45;
	ld.global.u32 	%r150, [%rd46];
	add.s32 	%r151, %r150, %r146;
	setp.eq.s32 	%p21, %r151, %r85;
	selp.u32 	%r152, 1, 0, %p21;
	add.s32 	%r153, %r148, %r152;
	add.s32 	%r154, %r252, -1;
	mul.wide.u32 	%rd47, %r154, 4;
	add.s64 	%rd48, %rd1, %rd47;
	ld.global.u32 	%r155, [%rd48];
	add.s32 	%r156, %r155, %r151;
	setp.eq.s32 	%p22, %r156, %r85;
	selp.u32 	%r157, 1, 0, %p22;
	add.s32 	%r158, %r153, %r157;
	add.s32 	%r159, %r252, -2;
	mul.wide.u32 	%rd49, %r159, 4;
	add.s64 	%rd50, %rd1, %rd49;
	ld.global.u32 	%r160, [%rd50];
	add.s32 	%r161, %r160, %r156;
	setp.eq.s32 	%p23, %r161, %r85;
	selp.u32 	%r162, 1, 0, %p23;
	add.s32 	%r163, %r158, %r162;
	add.s32 	%r164, %r252, -3;
	mul.wide.u32 	%rd51, %r164, 4;
	add.s64 	%rd52, %rd1, %rd51;
	ld.global.u32 	%r165, [%rd52];
	add.s32 	%r166, %r165, %r161;
	setp.eq.s32 	%p24, %r166, %r85;
	selp.u32 	%r167, 1, 0, %p24;
	add.s32 	%r168, %r163, %r167;
	add.s32 	%r169, %r252, -4;
	mul.wide.u32 	%rd53, %r169, 4;
	add.s64 	%rd54, %rd1, %rd53;
	ld.global.u32 	%r170, [%rd54];
	add.s32 	%r171, %r170, %r166;
	setp.eq.s32 	%p25, %r171, %r85;
	selp.u32 	%r172, 1, 0, %p25;
	add.s32 	%r173, %r168, %r172;
	add.s32 	%r174, %r252, -5;
	mul.wide.u32 	%rd55, %r174, 4;
	add.s64 	%rd56, %rd1, %rd55;
	ld.global.u32 	%r175, [%rd56];
	add.s32 	%r176, %r175, %r171;
	setp.eq.s32 	%p26, %r176, %r85;
	selp.u32 	%r177, 1, 0, %p26;
	add.s32 	%r178, %r173, %r177;
	add.s32 	%r179, %r252, -6;
	mul.wide.u32 	%rd57, %r179, 4;
	add.s64 	%rd58, %rd1, %rd57;
	ld.global.u32 	%r180, [%rd58];
	add.s32 	%r181, %r180, %r176;
	setp.eq.s32 	%p27, %r181, %r85;
	selp.u32 	%r182, 1, 0, %p27;
	add.s32 	%r183, %r178, %r182;
	add.s32 	%r184, %r252, -7;
	mul.wide.u32 	%rd59, %r184, 4;
	add.s64 	%rd60, %rd1, %rd59;
	ld.global.u32 	%r185, [%rd60];
	add.s32 	%r186, %r185, %r181;
	setp.eq.s32 	%p28, %r186, %r85;
	selp.u32 	%r187, 1, 0, %p28;
	add.s32 	%r188, %r183, %r187;
	mul.wide.u32 	%rd61, %r149, 4;
	add.s64 	%rd62, %rd1, %rd61;
	ld.global.u32 	%r189, [%rd62];
	add.s32 	%r261, %r189, %r186;
	setp.eq.s32 	%p29, %r261, %r85;
	selp.u32 	%r190, 1, 0, %p29;
	add.s32 	%r288, %r188, %r190;
	add.s32 	%r252, %r252, -16;
	add.s32 	%r251, %r251, 16;
	setp.ne.s32 	%p30, %r251, 0;
	@%p30 bra 	$L__BB0_5;
	add.s32 	%r260, %r252, 7;
$L__BB0_7:
	setp.eq.s32 	%p31, %r3, 0;
	@%p31 bra 	$L__BB0_33;
	and.b32  	%r19, %r2, 7;
	setp.lt.u32 	%p32, %r3, 8;
	@%p32 bra 	$L__BB0_10;
	mul.wide.u32 	%rd63, %r260, 4;
	add.s64 	%rd64, %rd1, %rd63;
	ld.global.u32 	%r192, [%rd64];
	add.s32 	%r193, %r192, %r261;
	setp.eq.s32 	%p33, %r193, %r85;
	selp.u32 	%r194, 1, 0, %p33;
	add.s32 	%r195, %r288, %r194;
	add.s32 	%r196, %r260, -1;
	mul.wide.u32 	%rd65, %r196, 4;
	add.s64 	%rd66, %rd1, %rd65;
	ld.global.u32 	%r197, [%rd66];
	add.s32 	%r198, %r197, %r193;
	setp.eq.s32 	%p34, %r198, %r85;
	selp.u32 	%r199, 1, 0, %p34;
	add.s32 	%r200, %r195, %r199;
	add.s32 	%r201, %r260, -2;
	mul.wide.u32 	%rd67, %r201, 4;
	add.s64 	%rd68, %rd1, %rd67;
	ld.global.u32 	%r202, [%rd68];
	add.s32 	%r203, %r202, %r198;
	setp.eq.s32 	%p35, %r203, %r85;
	selp.u32 	%r204, 1, 0, %p35;
	add.s32 	%r205, %r200, %r204;
	add.s32 	%r206, %r260, -3;
	mul.wide.u32 	%rd69, %r206, 4;
	add.s64 	%rd70, %rd1, %rd69;
	ld.global.u32 	%r207, [%rd70];
	add.s32 	%r208, %r207, %r203;
	setp.eq.s32 	%p36, %r208, %r85;
	selp.u32 	%r209, 1, 0, %p36;
	add.s32 	%r210, %r205, %r209;
	add.s32 	%r211, %r260, -4;
	mul.wide.u32 	%rd71, %r211, 4;
	add.s64 	%rd72, %rd1, %rd71;
	ld.global.u32 	%r212, [%rd72];
	add.s32 	%r213, %r212, %r208;
	setp.eq.s32 	%p37, %r213, %r85;
	selp.u32 	%r214, 1, 0, %p37;
	add.s32 	%r215, %r210, %r214;
	add.s32 	%r216, %r260, -5;
	mul.wide.u32 	%rd73, %r216, 4;
	add.s64 	%rd74, %rd1, %rd73;
	ld.global.u32 	%r217, [%rd74];
	add.s32 	%r218, %r217, %r213;
	setp.eq.s32 	%p38, %r218, %r85;
	selp.u32 	%r219, 1, 0, %p38;
	add.s32 	%r220, %r215, %r219;
	add.s32 	%r221, %r260, -6;
	mul.wide.u32 	%rd75, %r221, 4;
	add.s64 	%rd76, %rd1, %rd75;
	ld.global.u32 	%r222, [%rd76];
	add.s32 	%r223, %r222, %r218;
	setp.eq.s32 	%p39, %r223, %r85;
	selp.u32 	%r224, 1, 0, %p39;
	add.s32 	%r225, %r220, %r224;
	add.s32 	%r226, %r260, -7;
	mul.wide.u32 	%rd77, %r226, 4;
	add.s64 	%rd78, %rd1, %rd77;
	ld.global.u32 	%r227, [%rd78];
	add.s32 	%r261, %r227, %r223;
	setp.eq.s32 	%p40, %r261, %r85;
	selp.u32 	%r228, 1, 0, %p40;
	add.s32 	%r288, %r225, %r228;
	add.s32 	%r260, %r260, -8;
$L__BB0_10:
	setp.eq.s32 	%p41, %r19, 0;
	@%p41 bra 	$L__BB0_33;
	and.b32  	%r27, %r2, 3;
	setp.lt.u32 	%p42, %r19, 4;
	@%p42 bra 	$L__BB0_13;
	mul.wide.u32 	%rd79, %r260, 4;
	add.s64 	%rd80, %rd1, %rd79;
	ld.global.u32 	%r230, [%rd80];
	add.s32 	%r231, %r230, %r261;
	setp.eq.s32 	%p43, %r231, %r85;
	selp.u32 	%r232, 1, 0, %p43;
	add.s32 	%r233, %r288, %r232;
	add.s32 	%r234, %r260, -1;
	mul.wide.u32 	%rd81, %r234, 4;
	add.s64 	%rd82, %rd1, %rd81;
	ld.global.u32 	%r235, [%rd82];
	add.s32 	%r236, %r235, %r231;
	setp.eq.s32 	%p44, %r236, %r85;
	selp.u32 	%r237, 1, 0, %p44;
	add.s32 	%r238, %r233, %r237;
	add.s32 	%r239, %r260, -2;
	mul.wide.u32 	%rd83, %r239, 4;
	add.s64 	%rd84, %rd1, %rd83;
	ld.global.u32 	%r240, [%rd84];
	add.s32 	%r241, %r240, %r236;
	setp.eq.s32 	%p45, %r241, %r85;
	selp.u32 	%r242, 1, 0, %p45;
	add.s32 	%r243, %r238, %r242;
	add.s32 	%r244, %r260, -3;
	mul.wide.u32 	%rd85, %r244, 4;
	add.s64 	%rd86, %rd1, %rd85;
	ld.global.u32 	%r245, [%rd86];
	add.s32 	%r261, %r245, %r241;
	setp.eq.s32 	%p46, %r261, %r85;
	selp.u32 	%r246, 1, 0, %p46;
	add.s32 	%r288, %r243, %r246;
	add.s32 	%r260, %r260, -4;
$L__BB0_13:
	setp.eq.s32 	%p47, %r27, 0;
	@%p47 bra 	$L__BB0_33;
	neg.s32 	%r267, %r27;
$L__BB0_15:
	.pragma "nounroll";
	mul.wide.u32 	%rd87, %r260, 4;
	add.s64 	%rd88, %rd1, %rd87;
	ld.global.u32 	%r247, [%rd88];
	add.s32 	%r261, %r247, %r261;
	setp.eq.s32 	%p48, %r261, %r85;
	selp.u32 	%r248, 1, 0, %p48;
	add.s32 	%r288, %r288, %r248;
	add.s32 	%r260, %r260, -1;
	add.s32 	%r267, %r267, 1;
	setp.eq.s32 	%p49, %r267, 0;
	@%p49 bra 	$L__BB0_33;
	bra.uni 	$L__BB0_15;
$L__BB0_16:
	add.s32 	%r44, %r1, 1;
	and.b32  	%r45, %r44, 3;
	setp.lt.u32 	%p4, %r1, 3;
	mov.b32 	%r281, 0;
	mov.u32 	%r284, %r1;
	mov.u32 	%r288, %r281;
	@%p4 bra 	$L__BB0_28;
	add.s32 	%r272, %r1, -1;
	and.b32  	%r94, %r44, 2147483644;
	neg.s32 	%r271, %r94;
	mov.b32 	%r281, 0;
	mov.u64 	%rd8, $str;
$L__BB0_18:
	add.s32 	%r52, %r272, 1;
	mul.wide.u32 	%rd6, %r52, 4;
	add.s64 	%rd7, %rd1, %rd6;
	ld.global.u32 	%r95, [%rd7];
	add.s32 	%r53, %r95, %r281;
	setp.ne.s32 	%p5, %r53, %r85;
	@%p5 bra 	$L__BB0_20;
	add.s32 	%r288, %r288, 1;
	st.local.v4.u32 	[%rd2], {%r1, %r288, %r52, %r1};
	cvta.global.u64 	%rd9, %rd8;
	{ // callseq 0, 0
	.param .b64 param0;
	st.param.b64 	[param0], %rd9;
	.param .b64 param1;
	st.param.b64 	[param1], %rd5;
	.param .b32 retval0;
	call.uni (retval0), 
	vprintf, 
	(
	param0, 
	param1
	);
	ld.param.b32 	%r96, [retval0];
	} // callseq 0
$L__BB0_20:
	add.s32 	%r56, %r272, -2;
	mul.wide.u32 	%rd11, %r272, 4;
	add.s64 	%rd12, %rd1, %rd11;
	ld.global.u32 	%r98, [%rd12];
	add.s32 	%r57, %r98, %r53;
	setp.ne.s32 	%p6, %r57, %r85;
	@%p6 bra 	$L__BB0_22;
	add.s32 	%r288, %r288, 1;
	st.local.v4.u32 	[%rd2], {%r1, %r288, %r272, %r1};
	cvta.global.u64 	%rd14, %rd8;
	{ // callseq 1, 0
	.param .b64 param0;
	st.param.b64 	[param0], %rd14;
	.param .b64 param1;
	st.param.b64 	[param1], %rd5;
	.param .b32 retval0;
	call.uni (retval0), 
	vprintf, 
	(
	param0, 
	param1
	);
	ld.param.b32 	%r99, [retval0];
	} // callseq 1
$L__BB0_22:
	add.s32 	%r60, %r272, -1;
	mul.wide.u32 	%rd16, %r60, 4;
	add.s64 	%rd17, %rd1, %rd16;
	ld.global.u32 	%r101, [%rd17];
	add.s32 	%r61, %r101, %r57;
	setp.ne.s32 	%p7, %r61, %r85;
	@%p7 bra 	$L__BB0_24;
	add.s32 	%r288, %r288, 1;
	st.local.v4.u32 	[%rd2], {%r1, %r288, %r60, %r1};
	cvta.global.u64 	%rd19, %rd8;
	{ // callseq 2, 0
	.param .b64 param0;
	st.param.b64 	[param0], %rd19;
	.param .b64 param1;
	st.param.b64 	[param1], %rd5;
	.param .b32 retval0;
	call.uni (retval0), 
	vprintf, 
	(
	param0, 
	param1
	);
	ld.param.b32 	%r102, [retval0];
	} // callseq 2
$L__BB0_24:
	mul.wide.u32 	%rd21, %r56, 4;
	add.s64 	%rd22, %rd1, %rd21;
	ld.global.u32 	%r104, [%rd22];
	add.s32 	%r281, %r104, %r61;
	setp.ne.s32 	%p8, %r281, %r85;
	@%p8 bra 	$L__BB0_26;
	add.s32 	%r288, %r288, 1;
	st.local.v4.u32 	[%rd2], {%r1, %r288, %r56, %r1};
	cvta.global.u64 	%rd24, %rd8;
	{ // callseq 3, 0
	.param .b64 param0;
	st.param.b64 	[param0], %rd24;
	.param .b64 param1;
	st.param.b64 	[param1], %rd5;
	.param .b32 retval0;
	call.uni (retval0), 
	vprintf, 
	(
	param0, 
	param1
	);
	ld.param.b32 	%r105, [retval0];
	} // callseq 3
$L__BB0_26:
	add.s32 	%r272, %r272, -4;
	add.s32 	%r271, %r271, 4;
	setp.ne.s32 	%p9, %r271, 0;
	@%p9 bra 	$L__BB0_18;
	add.s32 	%r284, %r272, 1;
$L__BB0_28:
	setp.eq.s32 	%p10, %r45, 0;
	@%p10 bra 	$L__BB0_33;
	neg.s32 	%r283, %r45;
	mov.u64 	%rd28, $str;
$L__BB0_30:
	.pragma "nounroll";
	mul.wide.u32 	%rd26, %r284, 4;
	add.s64 	%rd27, %rd1, %rd26;
	ld.global.u32 	%r107, [%rd27];
	add.s32 	%r281, %r107, %r281;
	setp.ne.s32 	%p11, %r281, %r85;
	@%p11 bra 	$L__BB0_32;
	add.s32 	%r288, %r288, 1;
	st.local.v4.u32 	[%rd2], {%r1, %r288, %r284, %r1};
	cvta.global.u64 	%rd29, %rd28;
	{ // callseq 4, 0
	.param .b64 param0;
	st.param.b64 	[param0], %rd29;
	.param .b64 param1;
	st.param.b64 	[param1], %rd5;
	.param .b32 retval0;
	call.uni (retval0), 
	vprintf, 
	(
	param0, 
	param1
	);
	ld.param.b32 	%r108, [retval0];
	} // callseq 4
$L__BB0_32:
	add.s32 	%r284, %r284, -1;
	add.s32 	%r283, %r283, 1;
	setp.ne.s32 	%p12, %r283, 0;
	@%p12 bra 	$L__BB0_30;
$L__BB0_33:
	setp.eq.s16 	%p50, %rs1, 0;
	setp.ne.s32 	%p51, %r288, 0;
	or.pred  	%p52, %p50, %p51;
	@%p52 bra 	$L__BB0_35;
	st.local.u32 	[%rd2], %r1;
	mov.u64 	%rd89, $str$1;
	cvta.global.u64 	%rd90, %rd89;
	{ // callseq 5, 0
	.param .b64 param0;
	st.param.b64 	[param0], %rd90;
	.param .b64 param1;
	st.param.b64 	[param1], %rd5;
	.param .b32 retval0;
	call.uni (retval0), 
	vprintf, 
	(
	param0, 
	param1
	);
	ld.param.b32 	%r249, [retval0];
	} // callseq 5
$L__BB0_35:
	cvta.to.global.u64 	%rd92, %rd3;
	mul.wide.s32 	%rd93, %r1, 4;
	add.s64 	%rd94, %rd92, %rd93;
	st.global.u32 	[%rd94], %r288;
$L__BB0_36:
	ret;

}


// ===== COMPILED SASS (sm_100) =====

	.target	sm_100

	.elftype	@"ET_EXEC"


//--------------------- .note.nv.tkinfo           --------------------------
	.section	.note.nv.tkinfo,"",@"SHT_NOTE"
	.sectionflags	@"SHF_NOTE_NV_TKINFO"
	.tkinfo
        /*0018*/ 	.word	0x00000002
        /*0030*/ 	.string	""
        /*0030*/ 	.string	"ptxas"
        /*0030*/ 	.string	"Cuda compilation tools, release 13.0, V13.0.88"
        /*0030*/ 	.string	"Build cuda_13.0.r13.0/compiler.36424714_0"
        /*0030*/ 	.string	"-arch sm_100 -m 64 "



//--------------------- .note.nv.cuinfo           --------------------------
	.section	.note.nv.cuinfo,"",@"SHT_NOTE"
	.sectionflags	@"SHF_NOTE_NV_CUINFO"
        /*0018*/ 	.short	0x0002
        /*001a*/ 	.short	0x0064
        /*001c*/ 	.short	0x0082
	.zero		2


//--------------------- .nv.info                  --------------------------
	.section	.nv.info,"",@"SHT_CUDA_INFO"
	.align	4


	//----- nvinfo : EIATTR_REGCOUNT
	.align		4
        /*0000*/ 	.byte	0x04, 0x2f
        /*0002*/ 	.short	(.L_3 - .L_2)
	.align		4
.L_2:
        /*0004*/ 	.word	index@(_Z8checkSumPiS_iib)
        /*0008*/ 	.word	0x00000020


	//----- nvinfo : EIATTR_FRAME_SIZE
	.align		4
.L_3:
        /*000c*/ 	.byte	0x04, 0x11
        /*000e*/ 	.short	(.L_5 - .L_4)
	.align		4
.L_4:
        /*0010*/ 	.word	index@(_Z8checkSumPiS_iib)
        /*0014*/ 	.word	0x00000010


	//----- nvinfo : EIATTR_MIN_STACK_SIZE
	.align		4
.L_5:
        /*0018*/ 	.byte	0x04, 0x12
        /*001a*/ 	.short	(.L_7 - .L_6)
	.align		4
.L_6:
        /*001c*/ 	.word	index@(_Z8checkSumPiS_iib)
        /*0020*/ 	.word	0x00000010
.L_7:


//--------------------- .nv.compat                --------------------------
	.section	.nv.compat,"",@"SHT_CUDA_COMPAT_INFO"
	.align	4
        /*0000*/ 	.byte	0x02, 0x09, 0x00, 0x00, 0x02, 0x02, 0x01, 0x00, 0x02, 0x05, 0x05, 0x00, 0x03, 0x07, 0x01, 0x01
        /*0010*/ 	.byte	0x02, 0x03, 0x00, 0x00, 0x02, 0x06, 0x01, 0x00, 0x04, 0x0b, 0x08, 0x00, 0x09, 0x00, 0x00, 0x00
        /*0020*/ 	.byte	0x00, 0x00, 0x00, 0x00


//--------------------- .nv.info._Z8checkSumPiS_iib --------------------------
	.section	.nv.info._Z8checkSumPiS_iib,"",@"SHT_CUDA_INFO"
	.sectionflags	@""
	.align	4


	//----- nvinfo : EIATTR_CUDA_API_VERSION
	.align		4
        /*0000*/ 	.byte	0x04, 0x37
        /*0002*/ 	.short	(.L_9 - .L_8)
.L_8:
        /*0004*/ 	.word	0x00000082


	//----- nvinfo : EIATTR_KPARAM_INFO
	.align		4
.L_9:
        /*0008*/ 	.byte	0x04, 0x17
        /*000a*/ 	.short	(.L_11 - .L_10)
.L_10:
        /*000c*/ 	.word	0x00000000
        /*0010*/ 	.short	0x0004
        /*0012*/ 	.short	0x0018
        /*0014*/ 	.byte	0x00, 0xf0, 0x05, 0x00


	//----- nvinfo : EIATTR_KPARAM_INFO
	.align		4
.L_11:
        /*0018*/ 	.byte	0x04, 0x17
        /*001a*/ 	.short	(.L_13 - .L_12)
.L_12:
        /*001c*/ 	.word	0x00000000
        /*0020*/ 	.short	0x0003
        /*0022*/ 	.short	0x0014
        /*0024*/ 	.byte	0x00, 0xf0, 0x11, 0x00


	//----- nvinfo : EIATTR_KPARAM_INFO
	.align		4
.L_13:
        /*0028*/ 	.byte	0x04, 0x17
        /*002a*/ 	.short	(.L_15 - .L_14)
.L_14:
        /*002c*/ 	.word	0x00000000
        /*0030*/ 	.short	0x0002
        /*0032*/ 	.short	0x0010
        /*0034*/ 	.byte	0x00, 0xf0, 0x11, 0x00


	//----- nvinfo : EIATTR_KPARAM_INFO
	.align		4
.L_15:
        /*0038*/ 	.byte	0x04, 0x17
        /*003a*/ 	.short	(.L_17 - .L_16)
.L_16:
        /*003c*/ 	.word	0x00000000
        /*0040*/ 	.short	0x0001
        /*0042*/ 	.short	0x0008
        /*0044*/ 	.byte	0x00, 0xf5, 0x21, 0x00


	//----- nvinfo : EIATTR_KPARAM_INFO
	.align		4
.L_17:
        /*0048*/ 	.byte	0x04, 0x17
        /*004a*/ 	.short	(.L_19 - .L_18)
.L_18:
        /*004c*/ 	.word	0x00000000
        /*0050*/ 	.short	0x0000
        /*0052*/ 	.short	0x0000
        /*0054*/ 	.byte	0x00, 0xf5, 0x21, 0x00


	//----- nvinfo : EIATTR_SPARSE_MMA_MASK
	.align		4
.L_19:
        /*0058*/ 	.byte	0x03, 0x50
        /*005a*/ 	.short	0x0000


	//----- nvinfo : EIATTR_MAXREG_COUNT
	.align		4
        /*005c*/ 	.byte	0x03, 0x1b
        /*005e*/ 	.short	0x00ff


	//----- nvinfo : EIATTR_EXTERNS
	.align		4
        /*0060*/ 	.byte	0x04, 0x0f
        /*0062*/ 	.short	(.L_21 - .L_20)


	//   ....[0]....
	.align		4
.L_20:
        /*0064*/ 	.word	index@(vprintf)


	//----- nvinfo : EIATTR_MERCURY_ISA_VERSION
	.align		4
.L_21:
        /*0068*/ 	.byte	0x03, 0x5f
        /*006a*/ 	.short	0x0101


	//----- nvinfo : EIATTR_VRC_CTA_INIT_COUNT
	.align		4
        /*006c*/ 	.byte	0x02, 0x4a
	.zero		1
	.zero		1


	//----- nvinfo : EIATTR_SYSCALL_OFFSETS
	.align		4
        /*0070*/ 	.byte	0x04, 0x46
        /*0072*/ 	.short	(.L_23 - .L_22)


	//   ....[0]....
.L_22:
        /*0074*/ 	.word	0x00001440


	//   ....[1]....
        /*0078*/ 	.word	0x000015a0


	//   ....[2]....
        /*007c*/ 	.word	0x000016f0


	//   ....[3]....
        /*0080*/ 	.word	0x00001840


	//   ....[4]....
        /*0084*/ 	.word	0x00001a70


	//   ....[5]....
        /*0088*/ 	.word	0x00001bc0


	//----- nvinfo : EIATTR_EXIT_INSTR_OFFSETS
	.align		4
.L_23:
        /*008c*/ 	.byte	0x04, 0x1c
        /*008e*/ 	.short	(.L_25 - .L_24)


	//   ....[0]....
.L_24:
        /*0090*/ 	.word	0x000000c0


	//   ....[1]....
        /*0094*/ 	.word	0x00001c10


	//----- nvinfo : EIATTR_CRS_STACK_SIZE
	.align		4
.L_25:
        /*0098*/ 	.byte	0x04, 0x1e
        /*009a*/ 	.short	(.L_27 - .L_26)
.L_26:
        /*009c*/ 	.word	0x00000000


	//----- nvinfo : EIATTR_CBANK_PARAM_SIZE
	.align		4
.L_27:
        /*00a0*/ 	.byte	0x03, 0x19
        /*00a2*/ 	.short	0x0019


	//----- nvinfo : EIATTR_PARAM_CBANK
	.align		4
        /*00a4*/ 	.byte	0x04, 0x0a
        /*00a6*/ 	.short	(.L_29 - .L_28)
	.align		4
.L_28:
        /*00a8*/ 	.word	index@(.nv.constant0._Z8checkSumPiS_iib)
        /*00ac*/ 	.short	0x0380
        /*00ae*/ 	.short	0x0019


	//----- nvinfo : EIATTR_SW_WAR
	.align		4
.L_29:
        /*00b0*/ 	.byte	0x04, 0x36
        /*00b2*/ 	.short	(.L_31 - .L_30)
.L_30:
        /*00b4*/ 	.word	0x00000008
.L_31:


//--------------------- .nv.callgraph             --------------------------
	.section	.nv.callgraph,"",@"SHT_CUDA_CALLGRAPH"
	.align	4
	.sectionentsize	8
	.align		4
        /*0000*/ 	.word	0x00000000
	.align		4
        /*0004*/ 	.word	0xffffffff
	.align		4
        /*0008*/ 	.word	index@(_Z8checkSumPiS_iib)
	.align		4
        /*000c*/ 	.word	index@(vprintf)
	.align		4
        /*0010*/ 	.word	0x00000000
	.align		4
        /*0014*/ 	.word	0xfffffffe
	.align		4
        /*0018*/ 	.word	0x00000000
	.align		4
        /*001c*/ 	.word	0xfffffffd
	.align		4
        /*0020*/ 	.word	0x00000000
	.align		4
        /*0024*/ 	.word	0xfffffffc


//--------------------- .nv.constant4             --------------------------
	.section	.nv.constant4,"a",@progbits
	.align	8
	.align		8
.nv.constant4:
        /*0000*/ 	.dword	vprintf
	.align		8
        /*0008*/ 	.dword	$str
	.align		8
        /*0010*/ 	.dword	$str$1


//--------------------- .text._Z8checkSumPiS_iib  --------------------------
	.section	.text._Z8checkSumPiS_iib,"ax",@progbits
	.align	128
        .global         _Z8checkSumPiS_iib
        .type           _Z8checkSumPiS_iib,@function
        .size           _Z8checkSumPiS_iib,(.L_x_32 - _Z8checkSumPiS_iib)
        .other          _Z8checkSumPiS_iib,@"STO_CUDA_ENTRY STV_DEFAULT"
_Z8checkSumPiS_iib:
.text._Z8checkSumPiS_iib:
[----:B------:R-:W0:Y:S01]  /*0000*/  LDC R1, c[0x0][0x37c] ;  /* 0x0000df00ff017b82 */ /* 0x000e220000000800 */
[----:B------:R-:W1:Y:S01]  /*0010*/  S2R R16, SR_CTAID.X ;  /* 0x0000000000107919 */ /* 0x000e620000002500 */
[----:B------:R-:W2:Y:S01]  /*0020*/  LDCU UR5, c[0x0][0x2fc] ;  /* 0x00005f80ff0577ac */ /* 0x000ea20008000800 */
[----:B0-----:R-:W-:Y:S01]  /*0030*/  VIADD R1, R1, 0xfffffff0 ;  /* 0xfffffff001017836 */ /* 0x001fe20000000000 */
[----:B------:R-:W1:Y:S01]  /*0040*/  S2R R3, SR_TID.X ;  /* 0x0000000000037919 */ /* 0x000e620000002100 */
[----:B------:R-:W1:Y:S01]  /*0050*/  LDCU UR6, c[0x0][0x360] ;  /* 0x00006c00ff0677ac */ /* 0x000e620008000800 */
[----:B------:R-:W0:Y:S01]  /*0060*/  LDCU UR7, c[0x0][0x390] ;  /* 0x00007200ff0777ac */ /* 0x000e220008000800 */
[----:B------:R-:W3:Y:S02]  /*0070*/  LDCU UR4, c[0x0][0x2f8] ;  /* 0x00005f00ff0477ac */ /* 0x000ee40008000800 */
[----:B---3--:R-:W-:Y:S01]  /*0080*/  IADD3 R2, P1, PT, R1, UR4, RZ ;  /* 0x0000000401027c10 */ /* 0x008fe2000ff3e0ff */
[----:B-1----:R-:W-:-:S04]  /*0090*/  IMAD R16, R16, UR6, R3 ;  /* 0x0000000610107c24 */ /* 0x002fc8000f8e0203 */
[----:B--2---:R-:W-:Y:S01]  /*00a0*/  IMAD.X R22, RZ, RZ, UR5, P1 ;  /* 0x00000005ff167e24 */ /* 0x004fe200088e06ff */
[----:B0-----:R-:W-:-:S13]  /*00b0*/  ISETP.GE.AND P0, PT, R16, UR7, PT ;  /* 0x0000000710007c0c */ /* 0x001fda000bf06270 */
[----:B------:R-:W-:Y:S05]  /*00c0*/  @P0 EXIT ;  /* 0x000000000000094d */ /* 0x000fea0003800000 */
[----:B------:R-:W-:Y:S01]  /*00d0*/  ISETP.GE.AND P0, PT, R16, RZ, PT ;  /* 0x000000ff1000720c */ /* 0x000fe20003f06270 */
[----:B------:R-:W0:Y:S01]  /*00e0*/  LDCU.64 UR36, c[0x0][0x358] ;  /* 0x00006b00ff2477ac */ /* 0x000e220008000a00 */
[----:B------:R-:W-:Y:S01]  /*00f0*/  BSSY.RECONVERGENT B9, `(.L_x_0) ;  /* 0x000019d000097945 */ /* 0x000fe20003800200 */
[----:B------:R-:W-:Y:S01]  /*0100*/  HFMA2 R17, -RZ, RZ, 0, 0 ;  /* 0x00000000ff117431 */ /* 0x000fe200000001ff */
[----:B------:R-:W1:Y:S01]  /*0110*/  LDCU UR38, c[0x0][0x394] ;  /* 0x00007280ff2677ac */ /* 0x000e620008000800 */
[----:B------:R-:W2:Y:S01]  /*0120*/  LDCU UR39, c[0x0][0x394] ;  /* 0x00007280ff2777ac */ /* 0x000ea20008000800 */
[----:B------:R-:W3:Y:S07]  /*0130*/  LDCU UR40, c[0x0][0x394] ;  /* 0x00007280ff2877ac */ /* 0x000eee0008000800 */
[----:B------:R-:W-:Y:S05]  /*0140*/  @!P0 BRA `(.L_x_1) ;  /* 0x00000018005c8947 */ /* 0x000fea0003800000 */
[----:B------:R-:W4:Y:S02]  /*0150*/  LDCU.U8 UR4, c[0x0][0x398] ;  /* 0x00007300ff0477ac */ /* 0x000f240008000000 */
[----:B----4-:R-:W-:-:S04]  /*0160*/  UPRMT UR4, UR4, 0x8880, URZ ;  /* 0x0000888004047896 */ /* 0x010fc800080000ff */
[----:B------:R-:W-:-:S09]  /*0170*/  UISETP.NE.AND UP0, UPT, UR4, URZ, UPT ;  /* 0x000000ff0400728c */ /* 0x000fd2000bf05270 */
[----:B------:R-:W-:Y:S05]  /*0180*/  BRA.U UP0, `(.L_x_2) ;  /* 0x0000001100207547 */ /* 0x000fea000b800000 */
[C---:B------:R-:W-:Y:S01]  /*0190*/  ISETP.GE.U32.AND P0, PT, R16.reuse, 0xf, PT ;  /* 0x0000000f1000780c */ /* 0x040fe20003f06070 */
[----:B------:R-:W-:Y:S01]  /*01a0*/  VIADD R3, R16, 0x1 ;  /* 0x0000000110037836 */ /* 0x000fe20000000000 */
[----:B------:R-:W-:Y:S01]  /*01b0*/  BSSY.RECONVERGENT B0, `(.L_x_3) ;  /* 0x0000081000007945 */ /* 0x000fe20003800200 */
[----:B------:R-:W-:Y:S01]  /*01c0*/  IMAD.MOV.U32 R21, RZ, RZ, RZ ;  /* 0x000000ffff157224 */ /* 0x000fe200078e00ff */
[----:B------:R-:W-:Y:S01]  /*01d0*/  MOV R7, R16 ;  /* 0x0000001000077202 */ /* 0x000fe20000000f00 */
[----:B------:R-:W-:Y:S01]  /*01e0*/  IMAD.MOV.U32 R17, RZ, RZ, RZ ;  /* 0x000000ffff117224 */ /* 0x000fe200078e00ff */
[----:B------:R-:W-:-:S07]  /*01f0*/  LOP3.LUT R4, R3, 0xf, RZ, 0xc0, !PT ;  /* 0x0000000f03047812 */ /* 0x000fce00078ec0ff */
[----:B------:R-:W-:Y:S05]  /*0200*/  @!P0 BRA `(.L_x_4) ;  /* 0x0000000400ec8947 */ /* 0x000fea0003800000 */
[----:B------:R-:W4:Y:S01]  /*0210*/  LDC.64 R12, c[0x0][0x380] ;  /* 0x0000e000ff0c7b82 */ /* 0x000f220000000a00 */
[----:B------:R-:W-:Y:S01]  /*0220*/  LOP3.LUT R5, R3, 0x7ffffff0, RZ, 0xc0, !PT ;  /* 0x7ffffff003057812 */ /* 0x000fe200078ec0ff */
[----:B------:R-:W-:Y:S01]  /*0230*/  HFMA2 R21, -RZ, RZ, 0, 0 ;  /* 0x00000000ff157431 */ /* 0x000fe200000001ff */
[----:B------:R-:W-:Y:S01]  /*0240*/  BSSY.RECONVERGENT B1, `(.L_x_5) ;  /* 0x0000076000017945 */ /* 0x000fe20003800200 */
[----:B------:R-:W-:Y:S02]  /*0250*/  VIADD R0, R16, 0xfffffff9 ;  /* 0xfffffff910007836 */ /* 0x000fe40000000000 */
[----:B------:R-:W-:-:S07]  /*0260*/  IMAD.MOV R5, RZ, RZ, -R5 ;  /* 0x000000ffff057224 */ /* 0x000fce00078e0a05 */
.L_x_6:
[----:B------:R-:W-:-:S04]  /*0270*/  VIADD R9, R0, 0x7 ;  /* 0x0000000700097836 */ /* 0x000fc80000000000 */
[----:B----4-:R-:W-:-:S05]  /*0280*/  IMAD.WIDE.U32 R8, R9, 0x4, R12 ;  /* 0x0000000409087825 */ /* 0x010fca00078e000c */
[----:B0-----:R-:W4:Y:S01]  /*0290*/  LDG.E R20, desc[UR36][R8.64] ;  /* 0x0000002408147981 */ /* 0x001f22000c1e1900 */
[----:B------:R-:W-:-:S05]  /*02a0*/  IADD3 R29, PT, PT, R0, 0x6, RZ ;  /* 0x00000006001d7810 */ /* 0x000fca0007ffe0ff */
[----:B------:R-:W-:-:S06]  /*02b0*/  IMAD.WIDE.U32 R28, R29, 0x4, R12 ;  /* 0x000000041d1c7825 */ /* 0x000fcc00078e000c */
[----:B------:R-:W5:Y:S01]  /*02c0*/  LDG.E R28, desc[UR36][R28.64] ;  /* 0x000000241c1c7981 */ /* 0x000f62000c1e1900 */
[----:B------:R-:W-:-:S04]  /*02d0*/  VIADD R11, R0, 0x5 ;  /* 0x00000005000b7836 */ /* 0x000fc80000000000 */
[----:B------:R-:W-:-:S04]  /*02e0*/  IMAD.WIDE.U32 R10, R11, 0x4, R12 ;  /* 0x000000040b0a7825 */ /* 0x000fc800078e000c */
[C---:B------:R-:W-:Y:S01]  /*02f0*/  VIADD R15, R0.reuse, 0x4 ;  /* 0x00000004000f7836 */ /* 0x040fe20000000000 */
[----:B------:R0:W2:Y:S01]  /*0300*/  LDG.E R6, desc[UR36][R10.64] ;  /* 0x000000240a067981 */ /* 0x0000a2000c1e1900 */
[----:B------:R-:W-:Y:S02]  /*0310*/  IADD3 R27, PT, PT, R0, 0x3, RZ ;  /* 0x00000003001b7810 */ /* 0x000fe40007ffe0ff */
[----:B------:R-:W-:-:S04]  /*0320*/  IMAD.WIDE.U32 R14, R15, 0x4, R12 ;  /* 0x000000040f0e7825 */ /* 0x000fc800078e000c */
[--C-:B------:R-:W-:Y:S01]  /*0330*/  IMAD.WIDE.U32 R26, R27, 0x4, R12.reuse ;  /* 0x000000041b1a7825 */ /* 0x100fe200078e000c */
[----:B------:R1:W3:Y:S03]  /*0340*/  LDG.E R7, desc[UR36][R14.64] ;  /* 0x000000240e077981 */ /* 0x0002e6000c1e1900 */
[C---:B------:R-:W-:Y:S01]  /*0350*/  VIADD R25, R0.reuse, 0x2 ;  /* 0x0000000200197836 */ /* 0x040fe20000000000 */
[----:B------:R1:W3:Y:S01]  /*0360*/  LDG.E R8, desc[UR36][R26.64] ;  /* 0x000000241a087981 */ /* 0x0002e2000c1e1900 */
[----:B------:R-:W-:Y:S02]  /*0370*/  VIADD R19, R0, 0x1 ;  /* 0x0000000100137836 */ /* 0x000fe40000000000 */
[----:B------:R-:W-:-:S04]  /*0380*/  IMAD.WIDE.U32 R24, R25, 0x4, R12 ;  /* 0x0000000419187825 */ /* 0x000fc800078e000c */
[----:B0-----:R-:W-:Y:S01]  /*0390*/  IMAD.WIDE.U32 R10, R19, 0x4, R12 ;  /* 0x00000004130a7825 */ /* 0x001fe200078e000c */
[----:B------:R0:W3:Y:S01]  /*03a0*/  LDG.E R9, desc[UR36][R24.64] ;  /* 0x0000002418097981 */ /* 0x0000e2000c1e1900 */
[----:B------:R-:W-:-:S04]  /*03b0*/  IADD3 R23, PT, PT, R0, -0x1, RZ ;  /* 0xffffffff00177810 */ /* 0x000fc80007ffe0ff */
[----:B------:R-:W3:Y:S01]  /*03c0*/  LDG.E R10, desc[UR36][R10.64] ;  /* 0x000000240a0a7981 */ /* 0x000ee2000c1e1900 */
[----:B------:R-:W-:-:S04]  /*03d0*/  IMAD.WIDE.U32 R18, R0, 0x4, R12 ;  /* 0x0000000400127825 */ /* 0x000fc800078e000c */
[--C-:B-1----:R-:W-:Y:S01]  /*03e0*/  IMAD.WIDE.U32 R14, R23, 0x4, R12.reuse ;  /* 0x00000004170e7825 */ /* 0x102fe200078e000c */
[----:B------:R1:W3:Y:S03]  /*03f0*/  LDG.E R11, desc[UR36][R18.64] ;  /* 0x00000024120b7981 */ /* 0x0002e6000c1e1900 */
[----:B------:R-:W-:Y:S01]  /*0400*/  VIADD R29, R0, 0xfffffffe ;  /* 0xfffffffe001d7836 */ /* 0x000fe20000000000 */
[----:B------:R1:W3:Y:S03]  /*0410*/  LDG.E R23, desc[UR36][R14.64] ;  /* 0x000000240e177981 */ /* 0x0002e6000c1e1900 */
[----:B------:R-:W-:-:S04]  /*0420*/  IMAD.WIDE.U32 R26, R29, 0x4, R12 ;  /* 0x000000041d1a7825 */ /* 0x000fc800078e000c */
[C---:B------:R-:W-:Y:S02]  /*0430*/  VIADD R29, R0.reuse, 0xfffffffd ;  /* 0xfffffffd001d7836 */ /* 0x040fe40000000000 */
[----:B------:R-:W3:Y:S02]  /*0440*/  LDG.E R26, desc[UR36][R26.64] ;  /* 0x000000241a1a7981 */ /* 0x000ee4000c1e1900 */
[----:B0-----:R-:W-:Y:S01]  /*0450*/  IMAD.WIDE.U32 R24, R29, 0x4, R12 ;  /* 0x000000041d187825 */ /* 0x001fe200078e000c */
[----:B------:R-:W-:-:S03]  /*0460*/  IADD3 R29, PT, PT, R0, -0x4, RZ ;  /* 0xfffffffc001d7810 */ /* 0x000fc60007ffe0ff */
[----:B-1----:R-:W-:Y:S01]  /*0470*/  VIADD R19, R0, 0xfffffffb ;  /* 0xfffffffb00137836 */ /* 0x002fe20000000000 */
[----:B------:R0:W3:Y:S01]  /*0480*/  LDG.E R27, desc[UR36][R24.64] ;  /* 0x00000024181b7981 */ /* 0x0000e2000c1e1900 */
[----:B------:R-:W-:-:S04]  /*0490*/  IMAD.WIDE.U32 R14, R29, 0x4, R12 ;  /* 0x000000041d0e7825 */ /* 0x000fc800078e000c */
[--C-:B------:R-:W-:Y:S01]  /*04a0*/  IMAD.WIDE.U32 R18, R19, 0x4, R12.reuse ;  /* 0x0000000413127825 */ /* 0x100fe200078e000c */
[----:B------:R-:W3:Y:S03]  /*04b0*/  LDG.E R29, desc[UR36][R14.64] ;  /* 0x000000240e1d7981 */ /* 0x000ee6000c1e1900 */
[C---:B0-----:R-:W-:Y:S02]  /*04c0*/  VIADD R25, R0.reuse, 0xfffffffa ;  /* 0xfffffffa00197836 */ /* 0x041fe40000000000 */
[----:B------:R0:W3:Y:S02]  /*04d0*/  LDG.E R18, desc[UR36][R18.64] ;  /* 0x0000002412127981 */ /* 0x0000e4000c1e1900 */
[----:B0-----:R-:W-:Y:S01]  /*04e0*/  VIADD R19, R0, 0xfffffff8 ;  /* 0xfffffff800137836 */ /* 0x001fe20000000000 */
[----:B----4-:R-:W-:Y:S01]  /*04f0*/  IADD3 R15, PT, PT, R20, R21, RZ ;  /* 0x00000015140f7210 */ /* 0x010fe20007ffe0ff */
[----:B------:R-:W-:-:S04]  /*0500*/  IMAD.WIDE.U32 R20, R25, 0x4, R12 ;  /* 0x0000000419147825 */ /* 0x000fc800078e000c */
[----:B------:R-:W-:Y:S02]  /*0510*/  VIADD R25, R0, 0xfffffff9 ;  /* 0xfffffff900197836 */ /* 0x000fe40000000000 */
[----:B------:R-:W4:Y:S02]  /*0520*/  LDG.E R20, desc[UR36][R20.64] ;  /* 0x0000002414147981 */ /* 0x000f24000c1e1900 */
[----:B------:R-:W-:-:S06]  /*0530*/  IMAD.WIDE.U32 R24, R25, 0x4, R12 ;  /* 0x0000000419187825 */ /* 0x000fcc00078e000c */
[----:B------:R-:W4:Y:S01]  /*0540*/  LDG.E R24, desc[UR36][R24.64] ;  /* 0x0000002418187981 */ /* 0x000f22000c1e1900 */
[C---:B------:R-:W-:Y:S02]  /*0550*/  ISETP.NE.AND P0, PT, R15.reuse, UR38, PT ;  /* 0x000000260f007c0c */ /* 0x040fe4000bf05270 */
[----:B-----5:R-:W-:Y:S01]  /*0560*/  IADD3 R28, PT, PT, R15, R28, RZ ;  /* 0x0000001c0f1c7210 */ /* 0x020fe20007ffe0ff */
[----:B------:R-:W-:-:S06]  /*0570*/  IMAD.WIDE.U32 R14, R19, 0x4, R12 ;  /* 0x00000004130e7825 */ /* 0x000fcc00078e000c */
[----:B------:R-:W5:Y:S01]  /*0580*/  LDG.E R14, desc[UR36][R14.64] ;  /* 0x000000240e0e7981 */ /* 0x000f62000c1e1900 */
[C---:B------:R-:W-:Y:S01]  /*0590*/  ISETP.NE.AND P1, PT, R28.reuse, UR38, PT ;  /* 0x000000261c007c0c */ /* 0x040fe2000bf25270 */
[----:B--2---:R-:W-:Y:S02]  /*05a0*/  IMAD.IADD R28, R28, 0x1, R6 ;  /* 0x000000011c1c7824 */ /* 0x004fe400078e0206 */
[C---:B------:R-:W-:Y:S01]  /*05b0*/  VIADD R6, R17.reuse, 0x1 ;  /* 0x0000000111067836 */ /* 0x040fe20000000000 */
[----:B------:R-:W-:Y:S01]  /*05c0*/  @P0 IADD3 R6, PT, PT, R17, RZ, RZ ;  /* 0x000000ff11060210 */ /* 0x000fe20007ffe0ff */
[C---:B---3--:R-:W-:Y:S01]  /*05d0*/  IMAD.IADD R7, R28.reuse, 0x1, R7 ;  /* 0x000000011c077824 */ /* 0x048fe200078e0207 */
[----:B------:R-:W-:Y:S01]  /*05e0*/  ISETP.NE.AND P0, PT, R28, UR38, PT ;  /* 0x000000261c007c0c */ /* 0x000fe2000bf05270 */
[----:B------:R-:W-:Y:S02]  /*05f0*/  VIADD R5, R5, 0x10 ;  /* 0x0000001005057836 */ /* 0x000fe40000000000 */
[----:B------:R-:W-:-:S02]  /*0600*/  VIADD R17, R6, 0x1 ;  /* 0x0000000106117836 */ /* 0x000fc40000000000 */
[C---:B------:R-:W-:Y:S02]  /*0610*/  IMAD.IADD R8, R7.reuse, 0x1, R8 ;  /* 0x0000000107087824 */ /* 0x040fe400078e0208 */
[----:B------:R-:W-:Y:S01]  /*0620*/  @P1 IADD3 R17, PT, PT, R6, RZ, RZ ;  /* 0x000000ff06111210 */ /* 0x000fe20007ffe0ff */
[----:B------:R-:W-:Y:S01]  /*0630*/  VIADD R0, R0, 0xfffffff0 ;  /* 0xfffffff000007836 */ /* 0x000fe20000000000 */
[----:B------:R-:W-:Y:S01]  /*0640*/  ISETP.NE.AND P1, PT, R7, UR38, PT ;  /* 0x0000002607007c0c */ /* 0x000fe2000bf25270 */
[C---:B------:R-:W-:Y:S02]  /*0650*/  IMAD.IADD R9, R8.reuse, 0x1, R9 ;  /* 0x0000000108097824 */ /* 0x040fe400078e0209 */
[C---:B------:R-:W-:Y:S01]  /*0660*/  VIADD R6, R17.reuse, 0x1 ;  /* 0x0000000111067836 */ /* 0x040fe20000000000 */
[----:B------:R-:W-:Y:S02]  /*0670*/  @P0 IADD3 R6, PT, PT, R17, RZ, RZ ;  /* 0x000000ff11060210 */ /* 0x000fe40007ffe0ff */
[----:B------:R-:W-:Y:S01]  /*0680*/  ISETP.NE.AND P0, PT, R8, UR38, PT ;  /* 0x0000002608007c0c */ /* 0x000fe2000bf05270 */
[----:B------:R-:W-:-:S02]  /*0690*/  IMAD.IADD R10, R9, 0x1, R10 ;  /* 0x00000001090a7824 */ /* 0x000fc400078e020a */
[----:B------:R-:W-:-:S04]  /*06a0*/  VIADD R7, R6, 0x1 ;  /* 0x0000000106077836 */ /* 0x000fc80000000000 */
[----:B------:R-:W-:Y:S02]  /*06b0*/  @P1 IADD3 R7, PT, PT, R6, RZ, RZ ;  /* 0x000000ff06071210 */ /* 0x000fe40007ffe0ff */
[----:B------:R-:W-:-:S03]  /*06c0*/  ISETP.NE.AND P1, PT, R9, UR38, PT ;  /* 0x0000002609007c0c */ /* 0x000fc6000bf25270 */
[C---:B------:R-:W-:Y:S01]  /*06d0*/  VIADD R6, R7.reuse, 0x1 ;  /* 0x0000000107067836 */ /* 0x040fe20000000000 */
[----:B------:R-:W-:Y:S02]  /*06e0*/  @P0 IADD3 R6, PT, PT, R7, RZ, RZ ;  /* 0x000000ff07060210 */ /* 0x000fe40007ffe0ff */
[C---:B------:R-:W-:Y:S01]  /*06f0*/  ISETP.NE.AND P0, PT, R10.reuse, UR38, PT ;  /* 0x000000260a007c0c */ /* 0x040fe2000bf05270 */
[----:B------:R-:W-:Y:S02]  /*0700*/  IMAD.IADD R10, R10, 0x1, R11 ;  /* 0x000000010a0a7824 */ /* 0x000fe400078e020b */
[----:B------:R-:W-:Y:S02]  /*0710*/  VIADD R7, R6, 0x1 ;  /* 0x0000000106077836 */ /* 0x000fe40000000000 */
[----:B------:R-:W-:Y:S02]  /*0720*/  IMAD.IADD R23, R10, 0x1, R23 ;  /* 0x000000010a177824 */ /* 0x000fe400078e0217 */
[----:B------:R-:W-:-:S02]  /*0730*/  @P1 IADD3 R7, PT, PT, R6, RZ, RZ ;  /* 0x000000ff06071210 */ /* 0x000fc40007ffe0ff */
[----:B------:R-:W-:Y:S01]  /*0740*/  ISETP.NE.AND P1, PT, R10, UR38, PT ;  /* 0x000000260a007c0c */ /* 0x000fe2000bf25270 */
[----:B------:R-:W-:Y:S02]  /*0750*/  IMAD.IADD R26, R23, 0x1, R26 ;  /* 0x00000001171a7824 */ /* 0x000fe400078e021a */
[C---:B------:R-:W-:Y:S01]  /*0760*/  VIADD R6, R7.reuse, 0x1 ;  /* 0x0000000107067836 */ /* 0x040fe20000000000 */
[----:B------:R-:W-:Y:S02]  /*0770*/  @P0 IADD3 R6, PT, PT, R7, RZ, RZ ;  /* 0x000000ff07060210 */ /* 0x000fe40007ffe0ff */
[----:B------:R-:W-:-:S03]  /*0780*/  ISETP.NE.AND P0, PT, R23, UR38, PT ;  /* 0x0000002617007c0c */ /* 0x000fc6000bf05270 */
[----:B------:R-:W-:-:S04]  /*0790*/  VIADD R7, R6, 0x1 ;  /* 0x0000000106077836 */ /* 0x000fc80000000000 */
[----:B------:R-:W-:Y:S02]  /*07a0*/  @P1 IADD3 R7, PT, PT, R6, RZ, RZ ;  /* 0x000000ff06071210 */ /* 0x000fe40007ffe0ff */
[C---:B------:R-:W-:Y:S01]  /*07b0*/  ISETP.NE.AND P1, PT, R26.reuse, UR38, PT ;  /* 0x000000261a007c0c */ /* 0x040fe2000bf25270 */
[----:B------:R-:W-:Y:S02]  /*07c0*/  IMAD.IADD R26, R26, 0x1, R27 ;  /* 0x000000011a1a7824 */ /* 0x000fe400078e021b */
[C---:B------:R-:W-:Y:S01]  /*07d0*/  VIADD R6, R7.reuse, 0x1 ;  /* 0x0000000107067836 */ /* 0x040fe20000000000 */
[----:B------:R-:W-:Y:S01]  /*07e0*/  @P0 IADD3 R6, PT, PT, R7, RZ, RZ ;  /* 0x000000ff07060210 */ /* 0x000fe20007ffe0ff */
[C---:B------:R-:W-:Y:S01]  /*07f0*/  IMAD.IADD R29, R26.reuse, 0x1, R29 ;  /* 0x000000011a1d7824 */ /* 0x040fe200078e021d */
[----:B------:R-:W-:-:S03]  /*0800*/  ISETP.NE.AND P0, PT, R26, UR38, PT ;  /* 0x000000261a007c0c */ /* 0x000fc6000bf05270 */
[----:B------:R-:W-:-:S04]  /*0810*/  VIADD R7, R6, 0x1 ;  /* 0x0000000106077836 */ /* 0x000fc80000000000 */
[----:B------:R-:W-:Y:S02]  /*0820*/  @P1 IADD3 R7, PT, PT, R6, RZ, RZ ;  /* 0x000000ff06071210 */ /* 0x000fe40007ffe0ff */
[C---:B------:R-:W-:Y:S01]  /*0830*/  ISETP.NE.AND P1, PT, R29.reuse, UR38, PT ;  /* 0x000000261d007c0c */ /* 0x040fe2000bf25270 */
[----:B------:R-:W-:Y:S02]  /*0840*/  IMAD.IADD R29, R29, 0x1, R18 ;  /* 0x000000011d1d7824 */ /* 0x000fe400078e0212 */
[C---:B------:R-:W-:Y:S01]  /*0850*/  VIADD R6, R7.reuse, 0x1 ;  /* 0x0000000107067836 */ /* 0x040fe20000000000 */
[----:B------:R-:W-:Y:S02]  /*0860*/  @P0 IADD3 R6, PT, PT, R7, RZ, RZ ;  /* 0x000000ff07060210 */ /* 0x000fe40007ffe0ff */
[----:B------:R-:W-:-:S03]  /*0870*/  ISETP.NE.AND P0, PT, R29, UR38, PT ;  /* 0x000000261d007c0c */ /* 0x000fc6000bf05270 */
[----:B------:R-:W-:-:S04]  /*0880*/  VIADD R7, R6, 0x1 ;  /* 0x0000000106077836 */ /* 0x000fc80000000000 */
[----:B------:R-:W-:-:S05]  /*0890*/  @P1 IADD3 R7, PT, PT, R6, RZ, RZ ;  /* 0x000000ff06071210 */ /* 0x000fca0007ffe0ff */
[C---:B------:R-:W-:Y:S01]  /*08a0*/  VIADD R6, R7.reuse, 0x1 ;  /* 0x0000000107067836 */ /* 0x040fe20000000000 */
[----:B------:R-:W-:-:S05]  /*08b0*/  @P0 IADD3 R6, PT, PT, R7, RZ, RZ ;  /* 0x000000ff07060210 */ /* 0x000fca0007ffe0ff */
[----:B------:R-:W-:Y:S02]  /*08c0*/  VIADD R7, R6, 0x1 ;  /* 0x0000000106077836 */ /* 0x000fe40000000000 */
[----:B----4-:R-:W-:-:S05]  /*08d0*/  IMAD.IADD R29, R29, 0x1, R20 ;  /* 0x000000011d1d7824 */ /* 0x010fca00078e0214 */
[C---:B------:R-:W-:Y:S01]  /*08e0*/  ISETP.NE.AND P1, PT, R29.reuse, UR38, PT ;  /* 0x000000261d007c0c */ /* 0x040fe2000bf25270 */
[----:B------:R-:W-:-:S05]  /*08f0*/  IMAD.IADD R21, R29, 0x1, R24 ;  /* 0x000000011d157824 */ /* 0x000fca00078e0218 */
[----:B------:R-:W-:-:S07]  /*0900*/  ISETP.NE.AND P0, PT, R21, UR38, PT ;  /* 0x0000002615007c0c */ /* 0x000fce000bf05270 */
[----:B------:R-:W-:Y:S01]  /*0910*/  @P1 IADD3 R7, PT, PT, R6, RZ, RZ ;  /* 0x000000ff06071210 */ /* 0x000fe20007ffe0ff */
[----:B-----5:R-:W-:-:S04]  /*0920*/  IMAD.IADD R21, R21, 0x1, R14 ;  /* 0x0000000115157824 */ /* 0x020fc800078e020e */
[----:B------:R-:W-:Y:S01]  /*0930*/  VIADD R6, R7, 0x1 ;  /* 0x0000000107067836 */ /* 0x000fe20000000000 */
[----:B------:R-:W-:Y:S02]  /*0940*/  ISETP.NE.AND P1, PT, R21, UR38, PT ;  /* 0x0000002615007c0c */ /* 0x000fe4000bf25270 */
[----:B------:R-:W-:Y:S02]  /*0950*/  @P0 IADD3 R6, PT, PT, R7, RZ, RZ ;  /* 0x000000ff07060210 */ /* 0x000fe40007ffe0ff */
[----:B------:R-:W-:-:S03]  /*0960*/  ISETP.NE.AND P0, PT, R5, RZ, PT ;  /* 0x000000ff0500720c */ /* 0x000fc60003f05270 */
[----:B------:R-:W-:-:S06]  /*0970*/  VIADD R17, R6, 0x1 ;  /* 0x0000000106117836 */ /* 0x000fcc0000000000 */
[----:B------:R-:W-:-:S04]  /*0980*/  @P1 IADD3 R17, PT, PT, R6, RZ, RZ ;  /* 0x000000ff06111210 */ /* 0x000fc80007ffe0ff */
[----:B------:R-:W-:Y:S05]  /*0990*/  @P0 BRA `(.L_x_6) ;  /* 0xfffffff800340947 */ /* 0x000fea000383ffff */
[----:B------:R-:W-:Y:S05]  /*09a0*/  BSYNC.RECONVERGENT B1 ;  /* 0x0000000000017941 */ /* 0x000fea0003800200 */
.L_x_5:
[----:B------:R-:W-:-:S07]  /*09b0*/  VIADD R7, R0, 0x7 ;  /* 0x0000000700077836 */ /* 0x000fce0000000000 */
.L_x_4:
[----:B0123--:R-:W-:Y:S05]  /*09c0*/  BSYNC.RECONVERGENT B0 ;  /* 0x0000000000007941 */ /* 0x00ffea0003800200 */
.L_x_3:
[----:B------:R-:W-:Y:S01]  /*09d0*/  ISETP.NE.AND P0, PT, R4, RZ, PT ;  /* 0x000000ff0400720c */ /* 0x000fe20003f05270 */
[----:B------:R-:W-:-:S12]  /*09e0*/  BSSY.RECONVERGENT B0, `(.L_x_7) ;  /* 0x0000081000007945 */ /* 0x000fd80003800200 */
[----:B------:R-:W-:Y:S05]  /*09f0*/  @!P0 BRA `(.L_x_8) ;  /* 0x0000000400fc8947 */ /* 0x000fea0003800000 */
[----:B------:R-:W-:Y:S01]  /*0a00*/  ISETP.GE.U32.AND P1, PT, R4, 0x8, PT ;  /* 0x000000080400780c */ /* 0x000fe20003f26070 */
[----:B------:R-:W-:Y:S01]  /*0a10*/  BSSY.RECONVERGENT B1, `(.L_x_9) ;  /* 0x000003e000017945 */ /* 0x000fe20003800200 */
[----:B------:R-:W-:-:S04]  /*0a20*/  LOP3.LUT R13, R3, 0x7, RZ, 0xc0, !PT ;  /* 0x00000007030d7812 */ /* 0x000fc800078ec0ff */
[----:B------:R-:W-:-:S07]  /*0a30*/  ISETP.NE.AND P0, PT, R13, RZ, PT ;  /* 0x000000ff0d00720c */ /* 0x000fce0003f05270 */
[----:B------:R-:W-:Y:S06]  /*0a40*/  @!P1 BRA `(.L_x_10) ;  /* 0x0000000000e89947 */ /* 0x000fec0003800000 */
[----:B------:R-:W0:Y:S01]  /*0a50*/  LDC.64 R4, c[0x0][0x380] ;  /* 0x0000e000ff047b82 */ /* 0x000e220000000a00 */
[C---:B------:R-:W-:Y:S01]  /*0a60*/  VIADD R19, R7.reuse, 0xffffffff ;  /* 0xffffffff07137836 */ /* 0x040fe20000000000 */
[C---:B------:R-:W-:Y:S01]  /*0a70*/  IADD3 R25, PT, PT, R7.reuse, -0x2, RZ ;  /* 0xfffffffe07197810 */ /* 0x040fe20007ffe0ff */
[C---:B------:R-:W-:Y:S02]  /*0a80*/  VIADD R27, R7.reuse, 0xfffffffd ;  /* 0xfffffffd071b7836 */ /* 0x040fe40000000000 */
[C---:B------:R-:W-:Y:S01]  /*0a90*/  VIADD R29, R7.reuse, 0xfffffffc ;  /* 0xfffffffc071d7836 */ /* 0x040fe20000000000 */
[C---:B------:R-:W-:Y:S01]  /*0aa0*/  IADD3 R15, PT, PT, R7.reuse, -0x5, RZ ;  /* 0xfffffffb070f7810 */ /* 0x040fe20007ffe0ff */
[----:B------:R-:W1:Y:S01]  /*0ab0*/  LDCU UR4, c[0x0][0x394] ;  /* 0x00007280ff0477ac */ /* 0x000e620008000800 */
[----:B0-----:R-:W-:-:S04]  /*0ac0*/  IMAD.WIDE.U32 R8, R7, 0x4, R4 ;  /* 0x0000000407087825 */ /* 0x001fc800078e0004 */
[--C-:B------:R-:W-:Y:S01]  /*0ad0*/  IMAD.WIDE.U32 R18, R19, 0x4, R4.reuse ;  /* 0x0000000413127825 */ /* 0x100fe200078e0004 */
[----:B------:R0:W2:Y:S04]  /*0ae0*/  LDG.E R0, desc[UR36][R8.64] ;  /* 0x0000002408007981 */ /* 0x0000a8000c1e1900 */
[----:B------:R3:W4:Y:S01]  /*0af0*/  LDG.E R6, desc[UR36][R18.64] ;  /* 0x0000002412067981 */ /* 0x000722000c1e1900 */
[----:B------:R-:W-:-:S04]  /*0b00*/  IMAD.WIDE.U32 R24, R25, 0x4, R4 ;  /* 0x0000000419187825 */ /* 0x000fc800078e0004 */
[--C-:B------:R-:W-:Y:S01]  /*0b10*/  IMAD.WIDE.U32 R26, R27, 0x4, R4.reuse ;  /* 0x000000041b1a7825 */ /* 0x100fe200078e0004 */
[----:B------:R-:W5:Y:S04]  /*0b20*/  LDG.E R10, desc[UR36][R24.64] ;  /* 0x00000024180a7981 */ /* 0x000f68000c1e1900 */
[----:B------:R-:W5:Y:S01]  /*0b30*/  LDG.E R11, desc[UR36][R26.64] ;  /* 0x000000241a0b7981 */ /* 0x000f62000c1e1900 */
[----:B------:R-:W-:-:S04]  /*0b40*/  IMAD.WIDE.U32 R28, R29, 0x4, R4 ;  /* 0x000000041d1c7825 */ /* 0x000fc800078e0004 */
[--C-:B------:R-:W-:Y:S01]  /*0b50*/  IMAD.WIDE.U32 R14, R15, 0x4, R4.reuse ;  /* 0x000000040f0e7825 */ /* 0x100fe200078e0004 */
[----:B------:R-:W5:Y:S03]  /*0b60*/  LDG.E R12, desc[UR36][R28.64] ;  /* 0x000000241c0c7981 */ /* 0x000f66000c1e1900 */
[C---:B0-----:R-:W-:Y:S02]  /*0b70*/  VIADD R9, R7.reuse, 0xfffffffa ;  /* 0xfffffffa07097836 */ /* 0x041fe40000000000 */
[----:B------:R-:W5:Y:S01]  /*0b80*/  LDG.E R14, desc[UR36][R14.64] ;  /* 0x000000240e0e7981 */ /* 0x000f62000c1e1900 */
[----:B---3--:R-:W-:Y:S02]  /*0b90*/  VIADD R19, R7, 0xfffffff9 ;  /* 0xfffffff907137836 */ /* 0x008fe40000000000 */
[----:B------:R-:W-:-:S04]  /*0ba0*/  IMAD.WIDE.U32 R8, R9, 0x4, R4 ;  /* 0x0000000409087825 */ /* 0x000fc800078e0004 */
[----:B------:R-:W-:Y:S02]  /*0bb0*/  IMAD.WIDE.U32 R4, R19, 0x4, R4 ;  /* 0x0000000413047825 */ /* 0x000fe400078e0004 */
[----:B------:R-:W3:Y:S04]  /*0bc0*/  LDG.E R8, desc[UR36][R8.64] ;  /* 0x0000002408087981 */ /* 0x000ee8000c1e1900 */
[----:B------:R0:W3:Y:S01]  /*0bd0*/  LDG.E R5, desc[UR36][R4.64] ;  /* 0x0000002404057981 */ /* 0x0000e2000c1e1900 */
[----:B------:R-:W-:Y:S01]  /*0be0*/  VIADD R7, R7, 0xfffffff8 ;  /* 0xfffffff807077836 */ /* 0x000fe20000000000 */
[----:B--2---:R-:W-:Y:S01]  /*0bf0*/  IADD3 R21, PT, PT, R21, R0, RZ ;  /* 0x0000000015157210 */ /* 0x004fe20007ffe0ff */
[----:B------:R-:W-:-:S03]  /*0c00*/  VIADD R0, R17, 0x1 ;  /* 0x0000000111007836 */ /* 0x000fc60000000000 */
[C---:B-1----:R-:W-:Y:S01]  /*0c10*/  ISETP.NE.AND P2, PT, R21.reuse, UR4, PT ;  /* 0x0000000415007c0c */ /* 0x042fe2000bf45270 */
[----:B----4-:R-:W-:-:S05]  /*0c20*/  IMAD.IADD R21, R21, 0x1, R6 ;  /* 0x0000000115157824 */ /* 0x010fca00078e0206 */
[C---:B------:R-:W-:Y:S02]  /*0c30*/  ISETP.NE.AND P1, PT, R21.reuse, UR4, PT ;  /* 0x0000000415007c0c */ /* 0x040fe4000bf25270 */
[----:B-----5:R-:W-:-:S04]  /*0c40*/  IADD3 R10, PT, PT, R21, R10, RZ ;  /* 0x0000000a150a7210 */ /* 0x020fc80007ffe0ff */
[C---:B------:R-:W-:Y:S01]  /*0c50*/  IADD3 R11, PT, PT, R10.reuse, R11, RZ ;  /* 0x0000000b0a0b7210 */ /* 0x040fe20007ffe0ff */
[----:B------:R-:W-:Y:S01]  /*0c60*/  @P2 IMAD.MOV R0, RZ, RZ, R17 ;  /* 0x000000ffff002224 */ /* 0x000fe200078e0211 */
[----:B------:R-:W-:-:S03]  /*0c70*/  ISETP.NE.AND P2, PT, R10, UR4, PT ;  /* 0x000000040a007c0c */ /* 0x000fc6000bf45270 */
[----:B------:R-:W-:Y:S02]  /*0c80*/  VIADD R6, R0, 0x1 ;  /* 0x0000000100067836 */ /* 0x000fe40000000000 */
[----:B------:R-:W-:Y:S01]  /*0c90*/  @P1 IMAD.MOV R6, RZ, RZ, R0 ;  /* 0x000000ffff061224 */ /* 0x000fe200078e0200 */
[C---:B------:R-:W-:Y:S02]  /*0ca0*/  ISETP.NE.AND P1, PT, R11.reuse, UR4, PT ;  /* 0x000000040b007c0c */ /* 0x040fe4000bf25270 */
[----:B------:R-:W-:Y:S01]  /*0cb0*/  IADD3 R11, PT, PT, R11, R12, RZ ;  /* 0x0000000c0b0b7210 */ /* 0x000fe20007ffe0ff */
[----:B------:R-:W-:-:S04]  /*0cc0*/  VIADD R0, R6, 0x1 ;  /* 0x0000000106007836 */ /* 0x000fc80000000000 */
[----:B------:R-:W-:Y:S01]  /*0cd0*/  @P2 IMAD.MOV R0, RZ, RZ, R6 ;  /* 0x000000ffff002224 */ /* 0x000fe200078e0206 */
[C---:B------:R-:W-:Y:S02]  /*0ce0*/  ISETP.NE.AND P2, PT, R11.reuse, UR4, PT ;  /* 0x000000040b007c0c */ /* 0x040fe4000bf45270 */
[----:B------:R-:W-:Y:S01]  /*0cf0*/  IADD3 R11, PT, PT, R11, R14, RZ ;  /* 0x0000000e0b0b7210 */ /* 0x000fe20007ffe0ff */
[----:B0-----:R-:W-:Y:S02]  /*0d00*/  VIADD R4, R0, 0x1 ;  /* 0x0000000100047836 */ /* 0x001fe40000000000 */
[----:B------:R-:W-:Y:S01]  /*0d10*/  @P1 IMAD.MOV R4, RZ, RZ, R0 ;  /* 0x000000ffff041224 */ /* 0x000fe200078e0200 */
[C---:B------:R-:W-:Y:S02]  /*0d20*/  ISETP.NE.AND P1, PT, R11.reuse, UR4, PT ;  /* 0x000000040b007c0c */ /* 0x040fe4000bf25270 */
[----:B---3--:R-:W-:Y:S01]  /*0d30*/  IADD3 R8, PT, PT, R11, R8, RZ ;  /* 0x000000080b087210 */ /* 0x008fe20007ffe0ff */
[----:B------:R-:W-:-:S03]  /*0d40*/  VIADD R0, R4, 0x1 ;  /* 0x0000000104007836 */ /* 0x000fc60000000000 */
[C---:B------:R-:W-:Y:S01]  /*0d50*/  IADD3 R21, PT, PT, R8.reuse, R5, RZ ;  /* 0x0000000508157210 */ /* 0x040fe20007ffe0ff */
[----:B------:R-:W-:Y:S01]  /*0d60*/  @P2 IMAD.MOV R0, RZ, RZ, R4 ;  /* 0x000000ffff002224 */ /* 0x000fe200078e0204 */
[----:B------:R-:W-:-:S03]  /*0d70*/  ISETP.NE.AND P2, PT, R8, UR4, PT ;  /* 0x0000000408007c0c */ /* 0x000fc6000bf45270 */
[----:B------:R-:W-:Y:S02]  /*0d80*/  VIADD R4, R0, 0x1 ;  /* 0x0000000100047836 */ /* 0x000fe40000000000 */
[----:B------:R-:W-:Y:S01]  /*0d90*/  @P1 IMAD.MOV R4, RZ, RZ, R0 ;  /* 0x000000ffff041224 */ /* 0x000fe200078e0200 */
[----:B------:R-:W-:-:S03]  /*0da0*/  ISETP.NE.AND P1, PT, R21, UR4, PT ;  /* 0x0000000415007c0c */ /* 0x000fc6000bf25270 */
[----:B------:R-:W-:-:S04]  /*0db0*/  VIADD R0, R4, 0x1 ;  /* 0x0000000104007836 */ /* 0x000fc80000000000 */
[----:B------:R-:W-:-:S05]  /*0dc0*/  @P2 IADD3 R0, PT, PT, R4, RZ, RZ ;  /* 0x000000ff04002210 */ /* 0x000fca0007ffe0ff */
[C---:B------:R-:W-:Y:S01]  /*0dd0*/  VIADD R17, R0.reuse, 0x1 ;  /* 0x0000000100117836 */ /* 0x040fe20000000000 */
[----:B------:R-:W-:-:S07]  /*0de0*/  @P1 IADD3 R17, PT, PT, R0, RZ, RZ ;  /* 0x000000ff00111210 */ /* 0x000fce0007ffe0ff */
.L_x_10:
[----:B------:R-:W-:Y:S05]  /*0df0*/  BSYNC.RECONVERGENT B1 ;  /* 0x0000000000017941 */ /* 0x000fea0003800200 */
.L_x_9:
        /* <DEDUP_REMOVED lines=9> */
[C---:B------:R-:W-:Y:S01]  /*0e90*/  VIADD R15, R7.reuse, 0xfffffffd ;  /* 0xfffffffd070f7836 */ /* 0x040fe20000000000 */
[----:B------:R-:W1:Y:S01]  /*0ea0*/  LDCU UR4, c[0x0][0x394] ;  /* 0x00007280ff0477ac */ /* 0x000e620008000800 */
[----:B0-----:R-:W-:-:S04]  /*0eb0*/  IMAD.WIDE.U32 R8, R7, 0x4, R4 ;  /* 0x0000000407087825 */ /* 0x001fc800078e0004 */
[--C-:B------:R-:W-:Y:S02]  /*0ec0*/  IMAD.WIDE.U32 R10, R11, 0x4, R4.reuse ;  /* 0x000000040b0a7825 */ /* 0x100fe400078e0004 */
[----:B------:R-:W2:Y:S02]  /*0ed0*/  LDG.E R8, desc[UR36][R8.64] ;  /* 0x0000002408087981 */ /* 0x000ea4000c1e1900 */
[--C-:B------:R-:W-:Y:S02]  /*0ee0*/  IMAD.WIDE.U32 R12, R13, 0x4, R4.reuse ;  /* 0x000000040d0c7825 */ /* 0x100fe400078e0004 */
[----:B------:R-:W3:Y:S02]  /*0ef0*/  LDG.E R10, desc[UR36][R10.64] ;  /* 0x000000240a0a7981 */ /* 0x000ee4000c1e1900 */
[----:B------:R-:W-:Y:S02]  /*0f00*/  IMAD.WIDE.U32 R4, R15, 0x4, R4 ;  /* 0x000000040f047825 */ /* 0x000fe400078e0004 */
[----:B------:R-:W4:Y:S04]  /*0f10*/  LDG.E R12, desc[UR36][R12.64] ;  /* 0x000000240c0c7981 */ /* 0x000f28000c1e1900 */
[----:B------:R-:W5:Y:S01]  /*0f20*/  LDG.E R4, desc[UR36][R4.64] ;  /* 0x0000002404047981 */ /* 0x000f62000c1e1900 */
[----:B------:R-:W-:Y:S01]  /*0f30*/  IADD3 R0, PT, PT, R17, 0x1, RZ ;  /* 0x0000000111007810 */ /* 0x000fe20007ffe0ff */
[----:B------:R-:W-:Y:S01]  /*0f40*/  VIADD R7, R7, 0xfffffffc ;  /* 0xfffffffc07077836 */ /* 0x000fe20000000000 */
[----:B--2---:R-:W-:-:S04]  /*0f50*/  IADD3 R21, PT, PT, R21, R8, RZ ;  /* 0x0000000815157210 */ /* 0x004fc80007ffe0ff */
[C---:B-1----:R-:W-:Y:S01]  /*0f60*/  ISETP.NE.AND P2, PT, R21.reuse, UR4, PT ;  /* 0x0000000415007c0c */ /* 0x042fe2000bf45270 */
[----:B---3--:R-:W-:-:S05]  /*0f70*/  IMAD.IADD R21, R21, 0x1, R10 ;  /* 0x0000000115157824 */ /* 0x008fca00078e020a */
[C---:B------:R-:W-:Y:S01]  /*0f80*/  ISETP.NE.AND P1, PT, R21.reuse, UR4, PT ;  /* 0x0000000415007c0c */ /* 0x040fe2000bf25270 */
[----:B----4-:R-:W-:-:S06]  /*0f90*/  IMAD.IADD R21, R21, 0x1, R12 ;  /* 0x0000000115157824 */ /* 0x010fcc00078e020c */
[----:B------:R-:W-:Y:S02]  /*0fa0*/  @P2 IADD3 R0, PT, PT, R17, RZ, RZ ;  /* 0x000000ff11002210 */ /* 0x000fe40007ffe0ff */
[C---:B------:R-:W-:Y:S02]  /*0fb0*/  ISETP.NE.AND P2, PT, R21.reuse, UR4, PT ;  /* 0x0000000415007c0c */ /* 0x040fe4000bf45270 */
[----:B-----5:R-:W-:Y:S01]  /*0fc0*/  IADD3 R21, PT, PT, R21, R4, RZ ;  /* 0x0000000415157210 */ /* 0x020fe20007ffe0ff */
[----:B------:R-:W-:Y:S02]  /*0fd0*/  VIADD R6, R0, 0x1 ;  /* 0x0000000100067836 */ /* 0x000fe40000000000 */
[----:B------:R-:W-:Y:S01]  /*0fe0*/  @P1 IMAD.MOV R6, RZ, RZ, R0 ;  /* 0x000000ffff061224 */ /* 0x000fe200078e0200 */
[----:B------:R-:W-:-:S04]  /*0ff0*/  ISETP.NE.AND P1, PT, R21, UR4, PT ;  /* 0x0000000415007c0c */ /* 0x000fc8000bf25270 */
[----:B------:R-:W-:-:S03]  /*1000*/  IADD3 R0, PT, PT, R6, 0x1, RZ ;  /* 0x0000000106007810 */ /* 0x000fc60007ffe0ff */
[----:B------:R-:W-:-:S05]  /*1010*/  @P2 IMAD.MOV R0, RZ, RZ, R6 ;  /* 0x000000ffff002224 */ /* 0x000fca00078e0206 */
[C---:B------:R-:W-:Y:S02]  /*1020*/  IADD3 R17, PT, PT, R0.reuse, 0x1, RZ ;  /* 0x0000000100117810 */ /* 0x040fe40007ffe0ff */
[----:B------:R-:W-:-:S07]  /*1030*/  @P1 IADD3 R17, PT, PT, R0, RZ, RZ ;  /* 0x000000ff00111210 */ /* 0x000fce0007ffe0ff */
.L_x_12:
[----:B------:R-:W-:Y:S05]  /*1040*/  BSYNC.RECONVERGENT B1 ;  /* 0x0000000000017941 */ /* 0x000fea0003800200 */
.L_x_11:
[----:B------:R-:W-:Y:S05]  /*1050*/  @!P0 BRA `(.L_x_8) ;  /* 0x0000000000648947 */ /* 0x000fea0003800000 */
[----:B------:R-:W0:Y:S08]  /*1060*/  LDC.64 R4, c[0x0][0x380] ;  /* 0x0000e000ff047b82 */ /* 0x000e300000000a00 */
[----:B------:R-:W1:Y:S01]  /*1070*/  LDC R10, c[0x0][0x394] ;  /* 0x0000e500ff0a7b82 */ /* 0x000e620000000800 */
[----:B0-----:R-:W-:-:S06]  /*1080*/  IMAD.WIDE.U32 R8, R7, 0x4, R4 ;  /* 0x0000000407087825 */ /* 0x001fcc00078e0004 */
[----:B------:R-:W2:Y:S01]  /*1090*/  LDG.E R8, desc[UR36][R8.64] ;  /* 0x0000002408087981 */ /* 0x000ea2000c1e1900 */
[----:B------:R-:W-:Y:S02]  /*10a0*/  IADD3 R3, PT, PT, -R3, 0x1, RZ ;  /* 0x0000000103037810 */ /* 0x000fe40007ffe1ff */
[----:B------:R-:W-:Y:S02]  /*10b0*/  IADD3 R0, PT, PT, R17, 0x1, RZ ;  /* 0x0000000111007810 */ /* 0x000fe40007ffe0ff */
[----:B------:R-:W-:Y:S01]  /*10c0*/  ISETP.NE.AND P1, PT, R3, RZ, PT ;  /* 0x000000ff0300720c */ /* 0x000fe20003f25270 */
[----:B--2---:R-:W-:-:S05]  /*10d0*/  IMAD.IADD R21, R8, 0x1, R21 ;  /* 0x0000000108157824 */ /* 0x004fca00078e0215 */
[----:B-1----:R-:W-:-:S13]  /*10e0*/  ISETP.NE.AND P0, PT, R21, R10, PT ;  /* 0x0000000a1500720c */ /* 0x002fda0003f05270 */
[----:B------:R-:W-:-:S05]  /*10f0*/  @P0 IMAD.MOV R0, RZ, RZ, R17 ;  /* 0x000000ffff000224 */ /* 0x000fca00078e0211 */
[----:B------:R-:W-:Y:S01]  /*1100*/  MOV R17, R0 ;  /* 0x0000000000117202 */ /* 0x000fe20000000f00 */
[----:B------:R-:W-:Y:S06]  /*1110*/  @!P1 BRA `(.L_x_8) ;  /* 0x0000000000349947 */ /* 0x000fec0003800000 */
[----:B------:R-:W-:Y:S01]  /*1120*/  VIADD R9, R7, 0xffffffff ;  /* 0xffffffff07097836 */ /* 0x000fe20000000000 */
[----:B------:R-:W-:-:S07]  /*1130*/  MOV R0, R3 ;  /* 0x0000000300007202 */ /* 0x000fce0000000f00 */
.L_x_13:
[----:B------:R-:W-:-:S06]  /*1140*/  IMAD.WIDE.U32 R6, R9, 0x4, R4 ;  /* 0x0000000409067825 */ /* 0x000fcc00078e0004 */
[----:B------:R-:W2:Y:S01]  /*1150*/  LDG.E R6, desc[UR36][R6.64] ;  /* 0x0000002406067981 */ /* 0x000ea2000c1e1900 */
[----:B------:R-:W-:Y:S01]  /*1160*/  IADD3 R0, PT, PT, R0, 0x1, RZ ;  /* 0x0000000100007810 */ /* 0x000fe20007ffe0ff */
[----:B------:R-:W-:Y:S02]  /*1170*/  VIADD R3, R17, 0x1 ;  /* 0x0000000111037836 */ /* 0x000fe40000000000 */
[----:B------:R-:W-:Y:S01]  /*1180*/  VIADD R9, R9, 0xffffffff ;  /* 0xffffffff09097836 */ /* 0x000fe20000000000 */
[----:B------:R-:W-:Y:S01]  /*1190*/  ISETP.NE.AND P1, PT, R0, RZ, PT ;  /* 0x000000ff0000720c */ /* 0x000fe20003f25270 */
[----:B--2---:R-:W-:-:S05]  /*11a0*/  IMAD.IADD R21, R6, 0x1, R21 ;  /* 0x0000000106157824 */ /* 0x004fca00078e0215 */
[----:B------:R-:W-:-:S13]  /*11b0*/  ISETP.NE.AND P0, PT, R21, R10, PT ;  /* 0x0000000a1500720c */ /* 0x000fda0003f05270 */
[----:B------:R-:W-:-:S04]  /*11c0*/  @P0 IADD3 R3, PT, PT, R17, RZ, RZ ;  /* 0x000000ff11030210 */ /* 0x000fc80007ffe0ff */
[----:B------:R-:W-:Y:S01]  /*11d0*/  MOV R17, R3 ;  /* 0x0000000300117202 */ /* 0x000fe20000000f00 */
[----:B------:R-:W-:Y:S06]  /*11e0*/  @P1 BRA `(.L_x_13) ;  /* 0xfffffffc00d41947 */ /* 0x000fec000383ffff */
.L_x_8:
[----:B------:R-:W-:Y:S05]  /*11f0*/  BSYNC.RECONVERGENT B0 ;  /* 0x0000000000007941 */ /* 0x000fea0003800200 */
.L_x_7:
[----:B------:R-:W-:Y:S05]  /*1200*/  BRA `(.L_x_1) ;  /* 0x00000008002c7947 */ /* 0x000fea0003800000 */
.L_x_2:
[C---:B------:R-:W-:Y:S01]  /*1210*/  ISETP.GE.U32.AND P0, PT, R16.reuse, 0x3, PT ;  /* 0x000000031000780c */ /* 0x040fe20003f06070 */
[----:B------:R-:W-:Y:S01]  /*1220*/  VIADD R25, R16, 0x1 ;  /* 0x0000000110197836 */ /* 0x000fe20000000000 */
[----:B------:R-:W-:Y:S01]  /*1230*/  BSSY.RECONVERGENT B8, `(.L_x_14) ;  /* 0x0000068000087945 */ /* 0x000fe20003800200 */
[----:B------:R-:W-:Y:S02]  /*1240*/  HFMA2 R28, -RZ, RZ, 0, 0 ;  /* 0x00000000ff1c7431 */ /* 0x000fe400000001ff */
[----:B------:R-:W-:Y:S01]  /*1250*/  IMAD.MOV.U32 R18, RZ, RZ, R16 ;  /* 0x000000ffff127224 */ /* 0x000fe200078e0010 */
[----:B------:R-:W-:Y:S02]  /*1260*/  MOV R17, RZ ;  /* 0x000000ff00117202 */ /* 0x000fe40000000f00 */
[----:B------:R-:W-:-:S05]  /*1270*/  LOP3.LUT R23, R25, 0x3, RZ, 0xc0, !PT ;  /* 0x0000000319177812 */ /* 0x000fca00078ec0ff */
[----:B------:R-:W-:Y:S05]  /*1280*/  @!P0 BRA `(.L_x_15) ;  /* 0x0000000400888947 */ /* 0x000fea0003800000 */
[----:B------:R-:W-:Y:S01]  /*1290*/  LOP3.LUT R25, R25, 0x7ffffffc, RZ, 0xc0, !PT ;  /* 0x7ffffffc19197812 */ /* 0x000fe200078ec0ff */
[----:B------:R-:W-:Y:S01]  /*12a0*/  BSSY.RECONVERGENT B7, `(.L_x_16) ;  /* 0x000005f000077945 */ /* 0x000fe20003800200 */
[----:B------:R-:W-:Y:S01]  /*12b0*/  VIADD R24, R16, 0xffffffff ;  /* 0xffffffff10187836 */ /* 0x000fe20000000000 */
[----:B------:R-:W-:Y:S02]  /*12c0*/  MOV R28, RZ ;  /* 0x000000ff001c7202 */ /* 0x000fe40000000f00 */
[----:B------:R-:W-:-:S07]  /*12d0*/  IMAD.MOV R25, RZ, RZ, -R25 ;  /* 0x000000ffff197224 */ /* 0x000fce00078e0a19 */
.L_x_25:
[----:B------:R-:W4:Y:S01]  /*12e0*/  LDC.64 R4, c[0x0][0x380] ;  /* 0x0000e000ff047b82 */ /* 0x000f220000000a00 */
[----:B------:R-:W-:-:S05]  /*12f0*/  IADD3 R18, PT, PT, R24, 0x1, RZ ;  /* 0x0000000118127810 */ /* 0x000fca0007ffe0ff */
[----:B----4-:R-:W-:-:S06]  /*1300*/  IMAD.WIDE.U32 R4, R18, 0x4, R4 ;  /* 0x0000000412047825 */ /* 0x010fcc00078e0004 */
[----:B0-----:R-:W4:Y:S01]  /*1310*/  LDG.E R5, desc[UR36][R4.64] ;  /* 0x0000002404057981 */ /* 0x001f22000c1e1900 */
[----:B------:R-:W-:Y:S01]  /*1320*/  VIADD R25, R25, 0x4 ;  /* 0x0000000419197836 */ /* 0x000fe20000000000 */
[----:B------:R-:W-:Y:S04]  /*1330*/  BSSY.RECONVERGENT B6, `(.L_x_17) ;  /* 0x0000012000067945 */ /* 0x000fe80003800200 */
[----:B------:R-:W-:-:S04]  /*1340*/  ISETP.NE.AND P1, PT, R25, RZ, PT ;  /* 0x000000ff1900720c */ /* 0x000fc80003f25270 */
[----:B------:R-:W-:Y:S02]  /*1350*/  P2R R26, PR, RZ, 0x2 ;  /* 0x00000002ff1a7803 */ /* 0x000fe40000000000 */
[----:B----4-:R-:W-:-:S04]  /*1360*/  IADD3 R28, PT, PT, R5, R28, RZ ;  /* 0x0000001c051c7210 */ /* 0x010fc80007ffe0ff */
[----:B--2---:R-:W-:-:S13]  /*1370*/  ISETP.NE.AND P0, PT, R28, UR39, PT ;  /* 0x000000271c007c0c */ /* 0x004fda000bf05270 */
[----:B------:R-:W-:Y:S05]  /*1380*/  @P0 BRA `(.L_x_18) ;  /* 0x0000000000300947 */ /* 0x000fea0003800000 */
[----:B------:R-:W-:Y:S01]  /*1390*/  MOV R8, 0x0 ;  /* 0x0000000000087802 */ /* 0x000fe20000000f00 */
[----:B------:R-:W-:Y:S01]  /*13a0*/  VIADD R17, R17, 0x1 ;  /* 0x0000000111117836 */ /* 0x000fe20000000000 */
[----:B------:R-:W-:Y:S01]  /*13b0*/  MOV R19, R16 ;  /* 0x0000001000137202 */ /* 0x000fe20000000f00 */
[----:B------:R-:W0:Y:S01]  /*13c0*/  LDCU.64 UR4, c[0x4][0x8] ;  /* 0x01000100ff0477ac */ /* 0x000e220008000a00 */
[----:B------:R-:W-:Y:S01]  /*13d0*/  IMAD.MOV.U32 R6, RZ, RZ, R2 ;  /* 0x000000ffff067224 */ /* 0x000fe200078e0002 */
[----:B------:R-:W-:Y:S01]  /*13e0*/  MOV R7, R22 ;  /* 0x0000001600077202 */ /* 0x000fe20000000f00 */
[----:B------:R-:W2:Y:S01]  /*13f0*/  LDC.64 R8, c[0x4][R8] ;  /* 0x0100000008087b82 */ /* 0x000ea20000000a00 */
[----:B------:R4:W-:Y:S01]  /*1400*/  STL.128 [R1], R16 ;  /* 0x0000001001007387 */ /* 0x0009e20000100c00 */
[----:B0-----:R-:W-:Y:S01]  /*1410*/  IMAD.U32 R4, RZ, RZ, UR4 ;  /* 0x00000004ff047e24 */ /* 0x001fe2000f8e00ff */
[----:B------:R-:W-:-:S07]  /*1420*/  MOV R5, UR5 ;  /* 0x0000000500057c02 */ /* 0x000fce0008000f00 */
[----:B------:R-:W-:-:S07]  /*1430*/  LEPC R20, `(.L_x_18) ;  /* 0x000000001014794e */ /* 0x000fce0000000000 */
[----:B-1234-:R-:W-:Y:S05]  /*1440*/  CALL.ABS.NOINC R8 ;  /* 0x0000000008007343 */ /* 0x01efea0003c00000 */
.L_x_18:
[----:B-1-3--:R-:W-:Y:S05]  /*1450*/  BSYNC.RECONVERGENT B6 ;  /* 0x0000000000067941 */ /* 0x00afea0003800200 */
.L_x_17:
[----:B------:R-:W0:Y:S02]  /*1460*/  LDC.64 R4, c[0x0][0x380] ;  /* 0x0000e000ff047b82 */ /* 0x000e240000000a00 */
[----:B0-----:R-:W-:-:S06]  /*1470*/  IMAD.WIDE.U32 R4, R24, 0x4, R4 ;  /* 0x0000000418047825 */ /* 0x001fcc00078e0004 */
[----:B------:R-:W2:Y:S01]  /*1480*/  LDG.E R5, desc[UR36][R4.64] ;  /* 0x0000002404057981 */ /* 0x000ea2000c1e1900 */
[----:B------:R-:W-:Y:S01]  /*1490*/  BSSY.RECONVERGENT B6, `(.L_x_19) ;  /* 0x0000012000067945 */ /* 0x000fe20003800200 */
[----:B------:R-:W-:Y:S01]  /*14a0*/  IADD3 R27, PT, PT, R24, -0x2, RZ ;  /* 0xfffffffe181b7810 */ /* 0x000fe20007ffe0ff */
[----:B--2---:R-:W-:-:S05]  /*14b0*/  IMAD.IADD R28, R28, 0x1, R5 ;  /* 0x000000011c1c7824 */ /* 0x004fca00078e0205 */
[----:B------:R-:W-:-:S13]  /*14c0*/  ISETP.NE.AND P0, PT, R28, UR39, PT ;  /* 0x000000271c007c0c */ /* 0x000fda000bf05270 */
[----:B------:R-:W-:Y:S05]  /*14d0*/  @P0 BRA `(.L_x_20) ;  /* 0x0000000000340947 */ /* 0x000fea0003800000 */
[----:B------:R-:W-:Y:S01]  /*14e0*/  MOV R8, 0x0 ;  /* 0x0000000000087802 */ /* 0x000fe20000000f00 */
[----:B------:R-:W-:Y:S01]  /*14f0*/  IMAD.MOV.U32 R18, RZ, RZ, R24 ;  /* 0x000000ffff127224 */ /* 0x000fe200078e0018 */
[----:B------:R-:W-:Y:S01]  /*1500*/  IADD3 R17, PT, PT, R17, 0x1, RZ ;  /* 0x0000000111117810 */ /* 0x000fe20007ffe0ff */
[----:B------:R-:W-:Y:S01]  /*1510*/  IMAD.MOV.U32 R19, RZ, RZ, R16 ;  /* 0x000000ffff137224 */ /* 0x000fe200078e0010 */
[----:B------:R-:W0:Y:S01]  /*1520*/  LDCU.64 UR4, c[0x4][0x8] ;  /* 0x01000100ff0477ac */ /* 0x000e220008000a00 */
[----:B------:R-:W-:Y:S01]  /*1530*/  MOV R6, R2 ;  /* 0x0000000200067202 */ /* 0x000fe20000000f00 */
[----:B------:R-:W1:Y:S01]  /*1540*/  LDC.64 R8, c[0x4][R8] ;  /* 0x0100000008087b82 */ /* 0x000e620000000a00 */
[----:B------:R-:W-:Y:S01]  /*1550*/  IMAD.MOV.U32 R7, RZ, RZ, R22 ;  /* 0x000000ffff077224 */ /* 0x000fe200078e0016 */
[----:B------:R2:W-:Y:S01]  /*1560*/  STL.128 [R1], R16 ;  /* 0x0000001001007387 */ /* 0x0005e20000100c00 */
[----:B0-----:R-:W-:Y:S01]  /*1570*/  MOV R4, UR4 ;  /* 0x0000000400047c02 */ /* 0x001fe20008000f00 */
[----:B------:R-:W-:-:S07]  /*1580*/  IMAD.U32 R5, RZ, RZ, UR5 ;  /* 0x00000005ff057e24 */ /* 0x000fce000f8e00ff */
[----:B------:R-:W-:-:S07]  /*1590*/  LEPC R20, `(.L_x_20) ;  /* 0x000000001014794e */ /* 0x000fce0000000000 */
[----:B-12---:R-:W-:Y:S05]  /*15a0*/  CALL.ABS.NOINC R8 ;  /* 0x0000000008007343 */ /* 0x006fea0003c00000 */
.L_x_20:
[----:B------:R-:W-:Y:S05]  /*15b0*/  BSYNC.RECONVERGENT B6 ;  /* 0x0000000000067941 */ /* 0x000fea0003800200 */
.L_x_19:
[----:B------:R-:W0:Y:S01]  /*15c0*/  LDC.64 R4, c[0x0][0x380] ;  /* 0x0000e000ff047b82 */ /* 0x000e220000000a00 */
[----:B------:R-:W-:-:S05]  /*15d0*/  IADD3 R18, PT, PT, R24, -0x1, RZ ;  /* 0xffffffff18127810 */ /* 0x000fca0007ffe0ff */
[----:B0-----:R-:W-:-:S06]  /*15e0*/  IMAD.WIDE.U32 R4, R18, 0x4, R4 ;  /* 0x0000000412047825 */ /* 0x001fcc00078e0004 */
[----:B------:R-:W2:Y:S01]  /*15f0*/  LDG.E R5, desc[UR36][R4.64] ;  /* 0x0000002404057981 */ /* 0x000ea2000c1e1900 */
[----:B------:R-:W-:Y:S01]  /*1600*/  BSSY.RECONVERGENT B6, `(.L_x_21) ;  /* 0x0000010000067945 */ /* 0x000fe20003800200 */
[----:B--2---:R-:W-:-:S05]  /*1610*/  IMAD.IADD R28, R28, 0x1, R5 ;  /* 0x000000011c1c7824 */ /* 0x004fca00078e0205 */
[----:B------:R-:W-:-:S13]  /*1620*/  ISETP.NE.AND P0, PT, R28, UR39, PT ;  /* 0x000000271c007c0c */ /* 0x000fda000bf05270 */
[----:B------:R-:W-:Y:S05]  /*1630*/  @P0 BRA `(.L_x_22) ;  /* 0x0000000000300947 */ /* 0x000fea0003800000 */
[----:B------:R-:W-:Y:S01]  /*1640*/  MOV R8, 0x0 ;  /* 0x0000000000087802 */ /* 0x000fe20000000f00 */
[----:B------:R-:W-:Y:S01]  /*1650*/  IMAD.MOV.U32 R19, RZ, RZ, R16 ;  /* 0x000000ffff137224 */ /* 0x000fe200078e0010 */
[----:B------:R-:W-:Y:S01]  /*1660*/  IADD3 R17, PT, PT, R17, 0x1, RZ ;  /* 0x0000000111117810 */ /* 0x000fe20007ffe0ff */
[----:B------:R-:W0:Y:S01]  /*1670*/  LDCU.64 UR4, c[0x4][0x8] ;  /* 0x01000100ff0477ac */ /* 0x000e220008000a00 */
[----:B------:R-:W-:Y:S01]  /*1680*/  MOV R6, R2 ;  /* 0x0000000200067202 */ /* 0x000fe20000000f00 */
[----:B------:R-:W-:Y:S01]  /*1690*/  IMAD.MOV.U32 R7, RZ, RZ, R22 ;  /* 0x000000ffff077224 */ /* 0x000fe200078e0016 */
[----:B------:R-:W1:Y:S01]  /*16a0*/  LDC.64 R8, c[0x4][R8] ;  /* 0x0100000008087b82 */ /* 0x000e620000000a00 */
[----:B------:R2:W-:Y:S01]  /*16b0*/  STL.128 [R1], R16 ;  /* 0x0000001001007387 */ /* 0x0005e20000100c00 */
[----:B0-----:R-:W-:Y:S01]  /*16c0*/  MOV R4, UR4 ;  /* 0x0000000400047c02 */ /* 0x001fe20008000f00 */
[----:B------:R-:W-:-:S07]  /*16d0*/  IMAD.U32 R5, RZ, RZ, UR5 ;  /* 0x00000005ff057e24 */ /* 0x000fce000f8e00ff */
[----:B------:R-:W-:-:S07]  /*16e0*/  LEPC R20, `(.L_x_22) ;  /* 0x000000001014794e */ /* 0x000fce0000000000 */
[----:B-12---:R-:W-:Y:S05]  /*16f0*/  CALL.ABS.NOINC R8 ;  /* 0x0000000008007343 */ /* 0x006fea0003c00000 */
.L_x_22:
[----:B------:R-:W-:Y:S05]  /*1700*/  BSYNC.RECONVERGENT B6 ;  /* 0x0000000000067941 */ /* 0x000fea0003800200 */
.L_x_21:
[----:B------:R-:W0:Y:S02]  /*1710*/  LDC.64 R4, c[0x0][0x380] ;  /* 0x0000e000ff047b82 */ /* 0x000e240000000a00 */
[----:B0-----:R-:W-:-:S06]  /*1720*/  IMAD.WIDE.U32 R4, R27, 0x4, R4 ;  /* 0x000000041b047825 */ /* 0x001fcc00078e0004 */
[----:B------:R-:W2:Y:S01]  /*1730*/  LDG.E R5, desc[UR36][R4.64] ;  /* 0x0000002404057981 */ /* 0x000ea2000c1e1900 */
[----:B------:R-:W-:Y:S01]  /*1740*/  BSSY.RECONVERGENT B6, `(.L_x_23) ;  /* 0x0000011000067945 */ /* 0x000fe20003800200 */
[----:B--2---:R-:W-:-:S04]  /*1750*/  IADD3 R28, PT, PT, R28, R5, RZ ;  /* 0x000000051c1c7210 */ /* 0x004fc80007ffe0ff */
        /* <DEDUP_REMOVED lines=15> */
.L_x_24:
[----:B------:R-:W-:Y:S05]  /*1850*/  BSYNC.RECONVERGENT B6 ;  /* 0x0000000000067941 */ /* 0x000fea0003800200 */
.L_x_23:
[----:B------:R-:W-:Y:S02]  /*1860*/  ISETP.NE.AND P6, PT, R26, RZ, PT ;  /* 0x000000ff1a00720c */ /* 0x000fe40003fc5270 */
[----:B------:R-:W-:-:S11]  /*1870*/  IADD3 R24, PT, PT, R24, -0x4, RZ ;  /* 0xfffffffc18187810 */ /* 0x000fd60007ffe0ff */
[----:B------:R-:W-:Y:S05]  /*1880*/  @P6 BRA `(.L_x_25) ;  /* 0xfffffff800946947 */ /* 0x000fea000383ffff */
[----:B------:R-:W-:Y:S05]  /*1890*/  BSYNC.RECONVERGENT B7 ;  /* 0x0000000000077941 */ /* 0x000fea0003800200 */
.L_x_16:
[----:B------:R-:W-:-:S07]  /*18a0*/  VIADD R18, R24, 0x1 ;  /* 0x0000000118127836 */ /* 0x000fce0000000000 */
.L_x_15:
[----:B0123--:R-:W-:Y:S05]  /*18b0*/  BSYNC.RECONVERGENT B8 ;  /* 0x0000000000087941 */ /* 0x00ffea0003800200 */
.L_x_14:
[----:B------:R-:W-:-:S13]  /*18c0*/  ISETP.NE.AND P0, PT, R23, RZ, PT ;  /* 0x000000ff1700720c */ /* 0x000fda0003f05270 */
[----:B------:R-:W-:Y:S05]  /*18d0*/  @!P0 BRA `(.L_x_1) ;  /* 0x0000000000788947 */ /* 0x000fea0003800000 */
[----:B------:R-:W-:-:S07]  /*18e0*/  IADD3 R23, PT, PT, -R23, RZ, RZ ;  /* 0x000000ff17177210 */ /* 0x000fce0007ffe1ff */
.L_x_28:
[----:B------:R-:W0:Y:S02]  /*18f0*/  LDC.64 R4, c[0x0][0x380] ;  /* 0x0000e000ff047b82 */ /* 0x000e240000000a00 */
[----:B0-----:R-:W-:-:S06]  /*1900*/  IMAD.WIDE.U32 R4, R18, 0x4, R4 ;  /* 0x0000000412047825 */ /* 0x001fcc00078e0004 */
[----:B------:R-:W2:Y:S01]  /*1910*/  LDG.E R5, desc[UR36][R4.64] ;  /* 0x0000002404057981 */ /* 0x000ea2000c1e1900 */
[----:B------:R-:W-:Y:S01]  /*1920*/  VIADD R23, R23, 0x1 ;  /* 0x0000000117177836 */ /* 0x000fe20000000000 */
[----:B------:R-:W-:Y:S04]  /*1930*/  BSSY.RECONVERGENT B6, `(.L_x_26) ;  /* 0x0000015000067945 */ /* 0x000fe80003800200 */
[----:B------:R-:W-:-:S04]  /*1940*/  ISETP.NE.AND P1, PT, R23, RZ, PT ;  /* 0x000000ff1700720c */ /* 0x000fc80003f25270 */
[----:B------:R-:W-:Y:S02]  /*1950*/  P2R R19, PR, RZ, 0x2 ;  /* 0x00000002ff137803 */ /* 0x000fe40000000000 */
[----:B--2---:R-:W-:-:S04]  /*1960*/  IADD3 R28, PT, PT, R5, R28, RZ ;  /* 0x0000001c051c7210 */ /* 0x004fc80007ffe0ff */
[----:B------:R-:W-:-:S13]  /*1970*/  ISETP.NE.AND P0, PT, R28, UR40, PT ;  /* 0x000000281c007c0c */ /* 0x000fda000bf05270 */
[----:B------:R-:W-:Y:S05]  /*1980*/  @P0 BRA `(.L_x_27) ;  /* 0x00000000003c0947 */ /* 0x000fea0003800000 */
[----:B------:R-:W-:Y:S01]  /*1990*/  VIADD R17, R17, 0x1 ;  /* 0x0000000111117836 */ /* 0x000fe20000000000 */
[----:B------:R-:W-:Y:S01]  /*19a0*/  MOV R12, 0x0 ;  /* 0x00000000000c7802 */ /* 0x000fe20000000f00 */
[----:B------:R-:W-:Y:S01]  /*19b0*/  IMAD.MOV.U32 R11, RZ, RZ, R16 ;  /* 0x000000ffff0b7224 */ /* 0x000fe200078e0010 */
[----:B------:R-:W-:Y:S01]  /*19c0*/  MOV R8, R16 ;  /* 0x0000001000087202 */ /* 0x000fe20000000f00 */
[----:B------:R-:W-:Y:S01]  /*19d0*/  IMAD.MOV.U32 R9, RZ, RZ, R17 ;  /* 0x000000ffff097224 */ /* 0x000fe200078e0011 */
[----:B------:R-:W-:Y:S01]  /*19e0*/  MOV R10, R18 ;  /* 0x00000012000a7202 */ /* 0x000fe20000000f00 */
[----:B------:R-:W0:Y:S01]  /*19f0*/  LDCU.64 UR4, c[0x4][0x8] ;  /* 0x01000100ff0477ac */ /* 0x000e220008000a00 */
[----:B------:R-:W1:Y:S01]  /*1a00*/  LDC.64 R12, c[0x4][R12] ;  /* 0x010000000c0c7b82 */ /* 0x000e620000000a00 */
[----:B------:R-:W-:Y:S01]  /*1a10*/  MOV R6, R2 ;  /* 0x0000000200067202 */ /* 0x000fe20000000f00 */
[----:B------:R-:W-:Y:S01]  /*1a20*/  IMAD.MOV.U32 R7, RZ, RZ, R22 ;  /* 0x000000ffff077224 */ /* 0x000fe200078e0016 */
[----:B------:R2:W-:Y:S01]  /*1a30*/  STL.128 [R1], R8 ;  /* 0x0000000801007387 */ /* 0x0005e20000100c00 */
[----:B0-----:R-:W-:Y:S01]  /*1a40*/  MOV R4, UR4 ;  /* 0x0000000400047c02 */ /* 0x001fe20008000f00 */
[----:B------:R-:W-:-:S07]  /*1a50*/  IMAD.U32 R5, RZ, RZ, UR5 ;  /* 0x00000005ff057e24 */ /* 0x000fce000f8e00ff */
[----:B------:R-:W-:-:S07]  /*1a60*/  LEPC R20, `(.L_x_27) ;  /* 0x000000001014794e */ /* 0x000fce0000000000 */
[----:B-12---:R-:W-:Y:S05]  /*1a70*/  CALL.ABS.NOINC R12 ;  /* 0x000000000c007343 */ /* 0x006fea0003c00000 */
.L_x_27:
[----:B------:R-:W-:Y:S05]  /*1a80*/  BSYNC.RECONVERGENT B6 ;  /* 0x0000000000067941 */ /* 0x000fea0003800200 */
.L_x_26:
[----:B------:R-:W-:Y:S02]  /*1a90*/  ISETP.NE.AND P6, PT, R19, RZ, PT ;  /* 0x000000ff1300720c */ /* 0x000fe40003fc5270 */
[----:B------:R-:W-:-:S11]  /*1aa0*/  IADD3 R18, PT, PT, R18, -0x1, RZ ;  /* 0xffffffff12127810 */ /* 0x000fd60007ffe0ff */
[----:B------:R-:W-:Y:S05]  /*1ab0*/  @P6 BRA `(.L_x_28) ;  /* 0xfffffffc008c6947 */ /* 0x000fea000383ffff */
.L_x_1:
[----:B0123--:R-:W-:Y:S05]  /*1ac0*/  BSYNC.RECONVERGENT B9 ;  /* 0x0000000000097941 */ /* 0x00ffea0003800200 */
.L_x_0:
[----:B------:R-:W0:Y:S01]  /*1ad0*/  LDCU.U8 UR4, c[0x0][0x398] ;  /* 0x00007300ff0477ac */ /* 0x000e220008000000 */
[----:B------:R-:W-:Y:S01]  /*1ae0*/  ISETP.NE.AND P0, PT, R17, RZ, PT ;  /* 0x000000ff1100720c */ /* 0x000fe20003f05270 */
[----:B------:R-:W-:Y:S01]  /*1af0*/  BSSY.RECONVERGENT B6, `(.L_x_29) ;  /* 0x000000e000067945 */ /* 0x000fe20003800200 */
[----:B0-----:R-:W-:-:S06]  /*1b00*/  UPRMT UR4, UR4, 0x8880, URZ ;  /* 0x0000888004047896 */ /* 0x001fcc00080000ff */
[----:B------:R-:W-:-:S13]  /*1b10*/  ISETP.EQ.OR P0, PT, RZ, UR4, P0 ;  /* 0x00000004ff007c0c */ /* 0x000fda0008702670 */
[----:B------:R-:W-:Y:S05]  /*1b20*/  @P0 BRA `(.L_x_30) ;  /* 0x0000000000280947 */ /* 0x000fea0003800000 */
[----:B------:R-:W-:Y:S01]  /*1b30*/  MOV R0, 0x0 ;  /* 0x0000000000007802 */ /* 0x000fe20000000f00 */
[----:B------:R0:W-:Y:S01]  /*1b40*/  STL [R1], R16 ;  /* 0x0000001001007387 */ /* 0x0001e20000100800 */
[----:B------:R-:W1:Y:S01]  /*1b50*/  LDCU.64 UR4, c[0x4][0x10] ;  /* 0x01000200ff0477ac */ /* 0x000e620008000a00 */
[----:B------:R-:W-:Y:S01]  /*1b60*/  IMAD.MOV.U32 R6, RZ, RZ, R2 ;  /* 0x000000ffff067224 */ /* 0x000fe200078e0002 */
[----:B------:R0:W2:Y:S01]  /*1b70*/  LDC.64 R8, c[0x4][R0] ;  /* 0x0100000000087b82 */ /* 0x0000a20000000a00 */
[----:B------:R-:W-:Y:S01]  /*1b80*/  MOV R7, R22 ;  /* 0x0000001600077202 */ /* 0x000fe20000000f00 */
[----:B-1----:R-:W-:Y:S01]  /*1b90*/  IMAD.U32 R4, RZ, RZ, UR4 ;  /* 0x00000004ff047e24 */ /* 0x002fe2000f8e00ff */
[----:B0-----:R-:W-:-:S07]  /*1ba0*/  MOV R5, UR5 ;  /* 0x0000000500057c02 */ /* 0x001fce0008000f00 */
[----:B------:R-:W-:-:S07]  /*1bb0*/  LEPC R20, `(.L_x_30) ;  /* 0x000000001014794e */ /* 0x000fce0000000000 */
[----:B--2---:R-:W-:Y:S05]  /*1bc0*/  CALL.ABS.NOINC R8 ;  /* 0x0000000008007343 */ /* 0x004fea0003c00000 */
.L_x_30:
[----:B------:R-:W-:Y:S05]  /*1bd0*/  BSYNC.RECONVERGENT B6 ;  /* 0x0000000000067941 */ /* 0x000fea0003800200 */
.L_x_29:
[----:B------:R-:W0:Y:S02]  /*1be0*/  LDC.64 R2, c[0x0][0x388] ;  /* 0x0000e200ff027b82 */ /* 0x000e240000000a00 */
[----:B0-----:R-:W-:-:S05]  /*1bf0*/  IMAD.WIDE R2, R16, 0x4, R2 ;  /* 0x0000000410027825 */ /* 0x001fca00078e0202 */
[----:B------:R-:W-:Y:S01]  /*1c00*/  STG.E desc[UR36][R2.64], R17 ;  /* 0x0000001102007986 */ /* 0x000fe2000c101924 */
[----:B------:R-:W-:Y:S05]  /*1c10*/  EXIT ;  /* 0x000000000000794d */ /* 0x000fea0003800000 */
.L_x_31:
[----:B------:R-:W-:-:S00]  /*1c20*/  BRA `(.L_x_31) ;  /* 0xfffffffc00fc7947 */ /* 0x000fc0000383ffff */
[----:B------:R-:W-:-:S00]  /*1c30*/  NOP ;  /* 0x0000000000007918 */ /* 0x000fc00000000000 */
        /* <DEDUP_REMOVED lines=12> */
.L_x_32:


//--------------------- .nv.global.init           --------------------------
	.section	.nv.global.init,"aw",@progbits
.nv.global.init:
	.type		$str$1,@object
	.size		$str$1,($str - $str$1)
$str$1:
        /*0000*/ 	.byte	0x49, 0xe2, 0x80, 0x99, 0x6d, 0x20, 0x74, 0x68, 0x72, 0x65, 0x61, 0x64, 0x20, 0x25, 0x64, 0x2e
        /*0010*/ 	.byte	0x20, 0x4c, 0x6f, 0x63, 0x61, 0x6c, 0x20, 0x63, 0x6f, 0x75, 0x6e, 0x74, 0x3a, 0x20, 0x30, 0x2e
        /*0020*/ 	.byte	0x0a, 0x00
	.type		$str,@object
	.size		$str,(.L_0 - $str)
$str:
        /*0022*/ 	.byte	0x49, 0xe2, 0x80, 0x99, 0x6d, 0x20, 0x74, 0x68, 0x72, 0x65, 0x61, 0x64, 0x20, 0x25, 0x64, 0x2e
        /*0032*/ 	.byte	0x20, 0x4c, 0x6f, 0x63, 0x61, 0x6c, 0x20, 0x63, 0x6f, 0x75, 0x6e, 0x74, 0x3a, 0x20, 0x25, 0x64
        /*0042*/ 	.byte	0x2e, 0x20, 0x53, 0x65, 0x71, 0x75, 0x65, 0x6e, 0x63, 0x65, 0x20, 0x66, 0x6f, 0x75, 0x6e, 0x64
        /*0052*/ 	.byte	0x20, 0x61, 0x74, 0x3a, 0x20, 0x25, 0x64, 0x2d, 0x25, 0x64, 0x2e, 0x0a, 0x00
.L_0:


//--------------------- .nv.shared.reserved.0     --------------------------
	.section	.nv.shared.reserved.0,"aw",@nobits
	.weak		__nv_reservedSMEM_offset_0_alias
	.size		__nv_reservedSMEM_offset_0_alias, 0, 64
	.other		__nv_reservedSMEM_offset_0_alias,@"STO_CUDA_RESERVED_SHARED STV_DEFAULT"
__nv_reservedSMEM_offset_0_alias:
	.zero		0
	.zero		64


//--------------------- .nv.constant0._Z8checkSumPiS_iib --------------------------
	.section	.nv.constant0._Z8checkSumPiS_iib,"a",@progbits
	.sectionflags	@""
	.align	4
.nv.constant0._Z8checkSumPiS_iib:
	.zero		921


//--------------------- SYMBOLS --------------------------

	.type		.nv.reservedSmem.offset0,@object
	.size		.nv.reservedSmem.offset0,0x4
	.type		vprintf,@function
